	.target	sm_90a

	.elftype	@"ET_EXEC"


//--------------------- .note.nv.tkinfo           --------------------------
	.section	.note.nv.tkinfo,"",@"SHT_NOTE"
	.sectionflags	@"SHF_NOTE_NV_TKINFO"
	.tkinfo
        /*0018*/ 	.word	0x00000002
        /*0030*/ 	.string	""
        /*0030*/ 	.string	"ptxas"
        /*0030*/ 	.string	"Cuda compilation tools, release 13.0, V13.0.88"
        /*0030*/ 	.string	"Build cuda_13.0.r13.0/compiler.36424714_0"
        /*0030*/ 	.string	"-arch sm_90a -m 64 "



//--------------------- .note.nv.cuinfo           --------------------------
	.section	.note.nv.cuinfo,"",@"SHT_NOTE"
	.sectionflags	@"SHF_NOTE_NV_CUINFO"
        /*0018*/ 	.short	0x0002
        /*001a*/ 	.short	0x005a
        /*001c*/ 	.short	0x0082
	.zero		2


//--------------------- .nv.info                  --------------------------
	.section	.nv.info,"",@"SHT_CUDA_INFO"
	.align	4


	//----- nvinfo : EIATTR_REGCOUNT
	.align		4
        /*0000*/ 	.byte	0x04, 0x2f
        /*0002*/ 	.short	(.L_12 - .L_11)
	.align		4
.L_11:
        /*0004*/ 	.word	index@(_ZN7cutlass13device_kernelINS_4gemm6kernel13GemmUniversalIN4cute5tupleIJiiiiEEENS1_10collective13CollectiveMmaINS1_40MainloopSm90TmaGmmaWarpSpecializedSparseILi2ENS5_IJNS4_1CILi2EEENSA_ILi1EEESC_EEENS1_35KernelTmaWarpSpecializedCooperativeEEENS5_IJNSA_ILi128EEENSA_ILi256EEESG_EEENS_10bfloat16_tENS5_IJNS4_6LayoutINS5_IJiNS5_IJSB_iEEEiEEENS5_IJlNS5_IJSC_SB_EEElEEEEENSK_INS5_IJNS5_IJNS5_IJNSA_ILi8EEESB_NSA_ILi4EEEEEEiEEENS5_IJNS5_IJNSA_ILi16EEESB_SR_EEEiEEEiEEENS5_IJNS5_IJNS5_IJSG_SU_NSA_ILi2048EEEEEENSA_ILi8192EEEEEENS5_IJNS5_IJSC_NSA_ILi1024EEENSA_ILi32EEEEEElEEElEEEEEEEESJ_NS5_IJlSC_lEEENS4_8TiledMMAINS4_8MMA_AtomIJNS4_4SM904GMMA6SPARSE29GMMA_64x256x32_F32BF16BF16_SSILNS1D_5MajorE0ELS1G_0ELNS1D_7ScaleInE1ELS1H_1ELNS1D_9SparseSelE0EEEEEENSK_ISD_NS5_IJSC_NSA_ILi0EEES1L_EEEEENS5_IJNS4_10UnderscoreES1O_S1O_EEEEENS4_13SM90_TMA_LOADENS4_14ComposedLayoutINS4_7SwizzleILi3ELi4ELi3EEENS4_25smem_sparse_ptr_flag_bitsILi2ELi16EEENSK_INS5_IJNS5_IJSC_SQ_EEENS5_IJSB_NSA_ILi64EEEEEEEEENS5_IJNS5_IJS1L_SG_EEESN_EEEEEEEvNS4_8identityENS4_23SM90_TMA_LOAD_MULTICASTENS1S_IS1U_NS4_18smem_ptr_flag_bitsILi16EEENSK_INS5_IJSQ_S1Y_EEENS5_IJS1Y_SC_EEEEEEEvS25_EENS_8epilogue10collective6detail29Sm90TmaWarpSpecializedAdapterINS2F_15DefaultEpilogueIfNS5_IJSC_llEEES2J_NS2E_6thread17LinearCombinationIfLi1EffLNS2K_9ScaleType4KindE0ELNS_15FloatRoundStyleE2EfEENS1_15EpilogueDefaultEEEEEvvEEEEvNT_6ParamsE)
        /*0008*/ 	.word	0x000000a8


	//----- nvinfo : EIATTR_FRAME_SIZE
	.align		4
.L_12:
        /*000c*/ 	.byte	0x04, 0x11
        /*000e*/ 	.short	(.L_14 - .L_13)
	.align		4
.L_13:
        /*0010*/ 	.word	index@(_ZN7cutlass13device_kernelINS_4gemm6kernel13GemmUniversalIN4cute5tupleIJiiiiEEENS1_10collective13CollectiveMmaINS1_40MainloopSm90TmaGmmaWarpSpecializedSparseILi2ENS5_IJNS4_1CILi2EEENSA_ILi1EEESC_EEENS1_35KernelTmaWarpSpecializedCooperativeEEENS5_IJNSA_ILi128EEENSA_ILi256EEESG_EEENS_10bfloat16_tENS5_IJNS4_6LayoutINS5_IJiNS5_IJSB_iEEEiEEENS5_IJlNS5_IJSC_SB_EEElEEEEENSK_INS5_IJNS5_IJNS5_IJNSA_ILi8EEESB_NSA_ILi4EEEEEEiEEENS5_IJNS5_IJNSA_ILi16EEESB_SR_EEEiEEEiEEENS5_IJNS5_IJNS5_IJSG_SU_NSA_ILi2048EEEEEENSA_ILi8192EEEEEENS5_IJNS5_IJSC_NSA_ILi1024EEENSA_ILi32EEEEEElEEElEEEEEEEESJ_NS5_IJlSC_lEEENS4_8TiledMMAINS4_8MMA_AtomIJNS4_4SM904GMMA6SPARSE29GMMA_64x256x32_F32BF16BF16_SSILNS1D_5MajorE0ELS1G_0ELNS1D_7ScaleInE1ELS1H_1ELNS1D_9SparseSelE0EEEEEENSK_ISD_NS5_IJSC_NSA_ILi0EEES1L_EEEEENS5_IJNS4_10UnderscoreES1O_S1O_EEEEENS4_13SM90_TMA_LOADENS4_14ComposedLayoutINS4_7SwizzleILi3ELi4ELi3EEENS4_25smem_sparse_ptr_flag_bitsILi2ELi16EEENSK_INS5_IJNS5_IJSC_SQ_EEENS5_IJSB_NSA_ILi64EEEEEEEEENS5_IJNS5_IJS1L_SG_EEESN_EEEEEEEvNS4_8identityENS4_23SM90_TMA_LOAD_MULTICASTENS1S_IS1U_NS4_18smem_ptr_flag_bitsILi16EEENSK_INS5_IJSQ_S1Y_EEENS5_IJS1Y_SC_EEEEEEEvS25_EENS_8epilogue10collective6detail29Sm90TmaWarpSpecializedAdapterINS2F_15DefaultEpilogueIfNS5_IJSC_llEEES2J_NS2E_6thread17LinearCombinationIfLi1EffLNS2K_9ScaleType4KindE0ELNS_15FloatRoundStyleE2EfEENS1_15EpilogueDefaultEEEEEvvEEEEvNT_6ParamsE)
        /*0014*/ 	.word	0x00000000


	//----- nvinfo : EIATTR_MIN_STACK_SIZE
	.align		4
.L_14:
        /*0018*/ 	.byte	0x04, 0x12
        /*001a*/ 	.short	(.L_16 - .L_15)
	.align		4
.L_15:
        /*001c*/ 	.word	index@(_ZN7cutlass13device_kernelINS_4gemm6kernel13GemmUniversalIN4cute5tupleIJiiiiEEENS1_10collective13CollectiveMmaINS1_40MainloopSm90TmaGmmaWarpSpecializedSparseILi2ENS5_IJNS4_1CILi2EEENSA_ILi1EEESC_EEENS1_35KernelTmaWarpSpecializedCooperativeEEENS5_IJNSA_ILi128EEENSA_ILi256EEESG_EEENS_10bfloat16_tENS5_IJNS4_6LayoutINS5_IJiNS5_IJSB_iEEEiEEENS5_IJlNS5_IJSC_SB_EEElEEEEENSK_INS5_IJNS5_IJNS5_IJNSA_ILi8EEESB_NSA_ILi4EEEEEEiEEENS5_IJNS5_IJNSA_ILi16EEESB_SR_EEEiEEEiEEENS5_IJNS5_IJNS5_IJSG_SU_NSA_ILi2048EEEEEENSA_ILi8192EEEEEENS5_IJNS5_IJSC_NSA_ILi1024EEENSA_ILi32EEEEEElEEElEEEEEEEESJ_NS5_IJlSC_lEEENS4_8TiledMMAINS4_8MMA_AtomIJNS4_4SM904GMMA6SPARSE29GMMA_64x256x32_F32BF16BF16_SSILNS1D_5MajorE0ELS1G_0ELNS1D_7ScaleInE1ELS1H_1ELNS1D_9SparseSelE0EEEEEENSK_ISD_NS5_IJSC_NSA_ILi0EEES1L_EEEEENS5_IJNS4_10UnderscoreES1O_S1O_EEEEENS4_13SM90_TMA_LOADENS4_14ComposedLayoutINS4_7SwizzleILi3ELi4ELi3EEENS4_25smem_sparse_ptr_flag_bitsILi2ELi16EEENSK_INS5_IJNS5_IJSC_SQ_EEENS5_IJSB_NSA_ILi64EEEEEEEEENS5_IJNS5_IJS1L_SG_EEESN_EEEEEEEvNS4_8identityENS4_23SM90_TMA_LOAD_MULTICASTENS1S_IS1U_NS4_18smem_ptr_flag_bitsILi16EEENSK_INS5_IJSQ_S1Y_EEENS5_IJS1Y_SC_EEEEEEEvS25_EENS_8epilogue10collective6detail29Sm90TmaWarpSpecializedAdapterINS2F_15DefaultEpilogueIfNS5_IJSC_llEEES2J_NS2E_6thread17LinearCombinationIfLi1EffLNS2K_9ScaleType4KindE0ELNS_15FloatRoundStyleE2EfEENS1_15EpilogueDefaultEEEEEvvEEEEvNT_6ParamsE)
        /*0020*/ 	.word	0x00000000
.L_16:


//--------------------- .nv.compat                --------------------------
	.section	.nv.compat,"",@"SHT_CUDA_COMPAT_INFO"
	.align	4
        /*0000*/ 	.byte	0x02, 0x09, 0x01, 0x00, 0x02, 0x02, 0x04, 0x00, 0x02, 0x05, 0x05, 0x00, 0x03, 0x07, 0x01, 0x01
        /*0010*/ 	.byte	0x02, 0x03, 0x01, 0x00, 0x02, 0x06, 0x01, 0x00, 0x04, 0x0b, 0x08, 0x00, 0x00, 0x00, 0x00, 0x00
        /*0020*/ 	.byte	0x00, 0x00, 0x00, 0x00


//--------------------- .nv.info._ZN7cutlass13device_kernelINS_4gemm6kernel13GemmUniversalIN4cute5tupleIJiiiiEEENS1_10collective13CollectiveMmaINS1_40MainloopSm90TmaGmmaWarpSpecializedSparseILi2ENS5_IJNS4_1CILi2EEENSA_ILi1EEESC_EEENS1_35KernelTmaWarpSpecializedCooperativeEEENS5_IJNSA_ILi128EEENSA_ILi256EEESG_EEENS_10bfloat16_tENS5_IJNS4_6LayoutINS5_IJiNS5_IJSB_iEEEiEEENS5_IJlNS5_IJSC_SB_EEElEEEEENSK_INS5_IJNS5_IJNS5_IJNSA_ILi8EEESB_NSA_ILi4EEEEEEiEEENS5_IJNS5_IJNSA_ILi16EEESB_SR_EEEiEEEiEEENS5_IJNS5_IJNS5_IJSG_SU_NSA_ILi2048EEEEEENSA_ILi8192EEEEEENS5_IJNS5_IJSC_NSA_ILi1024EEENSA_ILi32EEEEEElEEElEEEEEEEESJ_NS5_IJlSC_lEEENS4_8TiledMMAINS4_8MMA_AtomIJNS4_4SM904GMMA6SPARSE29GMMA_64x256x32_F32BF16BF16_SSILNS1D_5MajorE0ELS1G_0ELNS1D_7ScaleInE1ELS1H_1ELNS1D_9SparseSelE0EEEEEENSK_ISD_NS5_IJSC_NSA_ILi0EEES1L_EEEEENS5_IJNS4_10UnderscoreES1O_S1O_EEEEENS4_13SM90_TMA_LOADENS4_14ComposedLayoutINS4_7SwizzleILi3ELi4ELi3EEENS4_25smem_sparse_ptr_flag_bitsILi2ELi16EEENSK_INS5_IJNS5_IJSC_SQ_EEENS5_IJSB_NSA_ILi64EEEEEEEEENS5_IJNS5_IJS1L_SG_EEESN_EEEEEEEvNS4_8identityENS4_23SM90_TMA_LOAD_MULTICASTENS1S_IS1U_NS4_18smem_ptr_flag_bitsILi16EEENSK_INS5_IJSQ_S1Y_EEENS5_IJS1Y_SC_EEEEEEEvS25_EENS_8epilogue10collective6detail29Sm90TmaWarpSpecializedAdapterINS2F_15DefaultEpilogueIfNS5_IJSC_llEEES2J_NS2E_6thread17LinearCombinationIfLi1EffLNS2K_9ScaleType4KindE0ELNS_15FloatRoundStyleE2EfEENS1_15EpilogueDefaultEEEEEvvEEEEvNT_6ParamsE --------------------------
	.section	.nv.info._ZN7cutlass13device_kernelINS_4gemm6kernel13GemmUniversalIN4cute5tupleIJiiiiEEENS1_10collective13CollectiveMmaINS1_40MainloopSm90TmaGmmaWarpSpecializedSparseILi2ENS5_IJNS4_1CILi2EEENSA_ILi1EEESC_EEENS1_35KernelTmaWarpSpecializedCooperativeEEENS5_IJNSA_ILi128EEENSA_ILi256EEESG_EEENS_10bfloat16_tENS5_IJNS4_6LayoutINS5_IJiNS5_IJSB_iEEEiEEENS5_IJlNS5_IJSC_SB_EEElEEEEENSK_INS5_IJNS5_IJNS5_IJNSA_ILi8EEESB_NSA_ILi4EEEEEEiEEENS5_IJNS5_IJNSA_ILi16EEESB_SR_EEEiEEEiEEENS5_IJNS5_IJNS5_IJSG_SU_NSA_ILi2048EEEEEENSA_ILi8192EEEEEENS5_IJNS5_IJSC_NSA_ILi1024EEENSA_ILi32EEEEEElEEElEEEEEEEESJ_NS5_IJlSC_lEEENS4_8TiledMMAINS4_8MMA_AtomIJNS4_4SM904GMMA6SPARSE29GMMA_64x256x32_F32BF16BF16_SSILNS1D_5MajorE0ELS1G_0ELNS1D_7ScaleInE1ELS1H_1ELNS1D_9SparseSelE0EEEEEENSK_ISD_NS5_IJSC_NSA_ILi0EEES1L_EEEEENS5_IJNS4_10UnderscoreES1O_S1O_EEEEENS4_13SM90_TMA_LOADENS4_14ComposedLayoutINS4_7SwizzleILi3ELi4ELi3EEENS4_25smem_sparse_ptr_flag_bitsILi2ELi16EEENSK_INS5_IJNS5_IJSC_SQ_EEENS5_IJSB_NSA_ILi64EEEEEEEEENS5_IJNS5_IJS1L_SG_EEESN_EEEEEEEvNS4_8identityENS4_23SM90_TMA_LOAD_MULTICASTENS1S_IS1U_NS4_18smem_ptr_flag_bitsILi16EEENSK_INS5_IJSQ_S1Y_EEENS5_IJS1Y_SC_EEEEEEEvS25_EENS_8epilogue10collective6detail29Sm90TmaWarpSpecializedAdapterINS2F_15DefaultEpilogueIfNS5_IJSC_llEEES2J_NS2E_6thread17LinearCombinationIfLi1EffLNS2K_9ScaleType4KindE0ELNS_15FloatRoundStyleE2EfEENS1_15EpilogueDefaultEEEEEvvEEEEvNT_6ParamsE,"",@"SHT_CUDA_INFO"
	.sectionflags	@""
	.align	4


	//----- nvinfo : EIATTR_CUDA_API_VERSION
	.align		4
        /*0000*/ 	.byte	0x04, 0x37
        /*0002*/ 	.short	(.L_18 - .L_17)
.L_17:
        /*0004*/ 	.word	0x00000082


	//----- nvinfo : EIATTR_KPARAM_INFO
	.align		4
.L_18:
        /*0008*/ 	.byte	0x04, 0x17
        /*000a*/ 	.short	(.L_20 - .L_19)
.L_19:
        /*000c*/ 	.word	0x00000000
        /*0010*/ 	.short	0x0000
        /*0012*/ 	.short	0x0070
        /*0014*/ 	.byte	0x00, 0xf0, 0x01, 0x14


	//----- nvinfo : EIATTR_SPARSE_MMA_MASK
	.align		4
.L_20:
        /*0018*/ 	.byte	0x03, 0x50
        /*001a*/ 	.short	0x0002


	//----- nvinfo : EIATTR_MAXREG_COUNT
	.align		4
        /*001c*/ 	.byte	0x03, 0x1b
        /*001e*/ 	.short	0x00a8


	//----- nvinfo : EIATTR_NUM_BARRIERS
	.align		4
        /*0020*/ 	.byte	0x02, 0x4c
        /*0022*/ 	.byte	0x01
	.zero		1


	//----- nvinfo : EIATTR_MERCURY_ISA_VERSION
	.align		4
        /*0024*/ 	.byte	0x03, 0x5f
        /*0026*/ 	.short	0x0101


	//----- nvinfo : EIATTR_INT_WARP_WIDE_INSTR_OFFSETS
	.align		4
        /*0028*/ 	.byte	0x04, 0x31
        /*002a*/ 	.short	(.L_22 - .L_21)


	//   ....[0]....
.L_21:
        /*002c*/ 	.word	0x000004a0


	//   ....[1]....
        /*0030*/ 	.word	0x000004b0


	//   ....[2]....
        /*0034*/ 	.word	0x00000670


	//----- nvinfo : EIATTR_COOP_GROUP_MASK_REGIDS
	.align		4
.L_22:
        /*0038*/ 	.byte	0x04, 0x29
        /*003a*/ 	.short	(.L_24 - .L_23)


	//   ....[0]....
.L_23:
        /*003c*/ 	.word	0xffffffff


	//   ....[1]....
        /*0040*/ 	.word	0xffffffff


	//   ....[2]....
        /*0044*/ 	.word	0xffffffff


	//   ....[3]....
        /*0048*/ 	.word	0xffffffff


	//   ....[4]....
        /*004c*/ 	.word	0xffffffff


	//   ....[5]....
        /*0050*/ 	.word	0xffffffff


	//----- nvinfo : EIATTR_COOP_GROUP_INSTR_OFFSETS
	.align		4
.L_24:
        /*0054*/ 	.byte	0x04, 0x28
        /*0056*/ 	.short	(.L_26 - .L_25)


	//   ....[0]....
.L_25:
        /*0058*/ 	.word	0x00000060


	//   ....[1]....
        /*005c*/ 	.word	0x00000070


	//   ....[2]....
        /*0060*/ 	.word	0x00000160


	//   ....[3]....
        /*0064*/ 	.word	0x000002d0


	//   ....[4]....
        /*0068*/ 	.word	0x000007d0


	//   ....[5]....
        /*006c*/ 	.word	0x00001250


	//----- nvinfo : EIATTR_REG_RECONFIG
	.align		4
.L_26:
        /*0070*/ 	.byte	0x01, 0x54
	.zero		2


	//----- nvinfo : EIATTR_MBARRIER_INSTR_OFFSETS
	.align		4
        /*0074*/ 	.byte	0x04, 0x39
        /*0076*/ 	.short	(.L_28 - .L_27)


	//   ....[0]....
.L_27:
        /*0078*/ 	.word	0x00000260
        /*007c*/ 	.word	0x000000ff
        /*0080*/ 	.word	0x00000000
        /*0084*/ 	.short	0x0100
        /*0086*/ 	.byte	0x08
	.zero		1


	//   ....[1]....
        /*0088*/ 	.word	0x00000270
        /*008c*/ 	.word	0x000000ff
        /*0090*/ 	.word	0x00000010
        /*0094*/ 	.short	0x0100
        /*0096*/ 	.byte	0x08
	.zero		1


	//   ....[2]....
        /*0098*/ 	.word	0x00000280
        /*009c*/ 	.word	0x000000ff
        /*00a0*/ 	.word	0x00000008
        /*00a4*/ 	.short	0x0100
        /*00a6*/ 	.byte	0x08
	.zero		1


	//   ....[3]....
        /*00a8*/ 	.word	0x00000290
        /*00ac*/ 	.word	0x000000ff
        /*00b0*/ 	.word	0x00000018
        /*00b4*/ 	.short	0x0100
        /*00b6*/ 	.byte	0x08
	.zero		1


	//   ....[4]....
        /*00b8*/ 	.word	0x000006f0
        /*00bc*/ 	.word	0x000000ff
        /*00c0*/ 	.word	0x00000030
        /*00c4*/ 	.short	0x0100
        /*00c6*/ 	.byte	0x06
	.zero		1


	//   ....[5]....
        /*00c8*/ 	.word	0x00000780
        /*00cc*/ 	.word	0x000000ff
        /*00d0*/ 	.word	0x00000038
        /*00d4*/ 	.short	0x0100
        /*00d6*/ 	.byte	0x06
	.zero		1


	//   ....[6]....
        /*00d8*/ 	.word	0x00001790
        /*00dc*/ 	.word	0x000000ff
        /*00e0*/ 	.word	0x00000000
        /*00e4*/ 	.short	0x010a
        /*00e6*/ 	.byte	0x08
	.zero		1


	//   ....[7]....
        /*00e8*/ 	.word	0x00001860
        /*00ec*/ 	.word	0x000000ff
        /*00f0*/ 	.word	0x00000000
        /*00f4*/ 	.short	0x010a
        /*00f6*/ 	.byte	0x08
	.zero		1


	//   ....[8]....
        /*00f8*/ 	.word	0x00001af0
        /*00fc*/ 	.word	0x00000010
        /*0100*/ 	.word	0x00000000
        /*0104*/ 	.short	0x0101
        /*0106*/ 	.byte	0x3f
	.zero		1


	//   ....[9]....
        /*0108*/ 	.word	0x0000c0b0
        /*010c*/ 	.word	0x00000015
        /*0110*/ 	.word	0x00000010
        /*0114*/ 	.short	0x010a
        /*0116*/ 	.byte	0x3f
	.zero		1


	//   ....[10]....
        /*0118*/ 	.word	0x0000c580
        /*011c*/ 	.word	0x00000007
        /*0120*/ 	.word	0x00000038
        /*0124*/ 	.short	0x0101
        /*0126*/ 	.byte	0x3f
	.zero		1


	//   ....[11]....
        /*0128*/ 	.word	0x0000cc90
        /*012c*/ 	.word	0x00000005
        /*0130*/ 	.word	0x00000000
        /*0134*/ 	.short	0x010a
        /*0136*/ 	.byte	0x3f
	.zero		1


	//   ....[12]....
        /*0138*/ 	.word	0x0000cd10
        /*013c*/ 	.word	0x00000003
        /*0140*/ 	.word	0x00000000
        /*0144*/ 	.short	0x010a
        /*0146*/ 	.byte	0x3f
	.zero		1


	//   ....[13]....
        /*0148*/ 	.word	0x0000cd80
        /*014c*/ 	.word	0x00000011
        /*0150*/ 	.word	0x00000000
        /*0154*/ 	.short	0x010a
        /*0156*/ 	.byte	0x3f
	.zero		1


	//   ....[14]....
        /*0158*/ 	.word	0x0000ce50
        /*015c*/ 	.word	0x00000015
        /*0160*/ 	.word	0x00000010
        /*0164*/ 	.short	0x010a
        /*0166*/ 	.byte	0x3f
	.zero		1


	//   ....[15]....
        /*0168*/ 	.word	0x0000cf20
        /*016c*/ 	.word	0x00000005
        /*0170*/ 	.word	0x00000000
        /*0174*/ 	.short	0x010a
        /*0176*/ 	.byte	0x3f
	.zero		1


	//----- nvinfo : EIATTR_NUM_MBARRIERS
	.align		4
.L_28:
        /*0178*/ 	.byte	0x03, 0x38
        /*017a*/ 	.short	0x0006


	//----- nvinfo : EIATTR_EXIT_INSTR_OFFSETS
	.align		4
        /*017c*/ 	.byte	0x04, 0x1c
        /*017e*/ 	.short	(.L_30 - .L_29)


	//   ....[0]....
.L_29:
        /*0180*/ 	.word	0x00000930


	//   ....[1]....
        /*0184*/ 	.word	0x00001120


	//   ....[2]....
        /*0188*/ 	.word	0x0000b790


	//   ....[3]....
        /*018c*/ 	.word	0x0000bcf0


	//   ....[4]....
        /*0190*/ 	.word	0x0000cd60


	//----- nvinfo : EIATTR_MAX_THREADS
	.align		4
.L_30:
        /*0194*/ 	.byte	0x04, 0x05
        /*0196*/ 	.short	(.L_32 - .L_31)
.L_31:
        /*0198*/ 	.word	0x00000180
        /*019c*/ 	.word	0x00000001
        /*01a0*/ 	.word	0x00000001


	//----- nvinfo : EIATTR_CRS_STACK_SIZE
	.align		4
.L_32:
        /*01a4*/ 	.byte	0x04, 0x1e
        /*01a6*/ 	.short	(.L_34 - .L_33)
.L_33:
        /*01a8*/ 	.word	0x00000000


	//----- nvinfo : EIATTR_CBANK_PARAM_SIZE
	.align		4
.L_34:
        /*01ac*/ 	.byte	0x03, 0x19
        /*01ae*/ 	.short	0x0570


	//----- nvinfo : EIATTR_PARAM_CBANK
	.align		4
        /*01b0*/ 	.byte	0x04, 0x0a
        /*01b2*/ 	.short	(.L_36 - .L_35)
	.align		4
.L_35:
        /*01b4*/ 	.word	index@(.nv.constant0._ZN7cutlass13device_kernelINS_4gemm6kernel13GemmUniversalIN4cute5tupleIJiiiiEEENS1_10collective13CollectiveMmaINS1_40MainloopSm90TmaGmmaWarpSpecializedSparseILi2ENS5_IJNS4_1CILi2EEENSA_ILi1EEESC_EEENS1_35KernelTmaWarpSpecializedCooperativeEEENS5_IJNSA_ILi128EEENSA_ILi256EEESG_EEENS_10bfloat16_tENS5_IJNS4_6LayoutINS5_IJiNS5_IJSB_iEEEiEEENS5_IJlNS5_IJSC_SB_EEElEEEEENSK_INS5_IJNS5_IJNS5_IJNSA_ILi8EEESB_NSA_ILi4EEEEEEiEEENS5_IJNS5_IJNSA_ILi16EEESB_SR_EEEiEEEiEEENS5_IJNS5_IJNS5_IJSG_SU_NSA_ILi2048EEEEEENSA_ILi8192EEEEEENS5_IJNS5_IJSC_NSA_ILi1024EEENSA_ILi32EEEEEElEEElEEEEEEEESJ_NS5_IJlSC_lEEENS4_8TiledMMAINS4_8MMA_AtomIJNS4_4SM904GMMA6SPARSE29GMMA_64x256x32_F32BF16BF16_SSILNS1D_5MajorE0ELS1G_0ELNS1D_7ScaleInE1ELS1H_1ELNS1D_9SparseSelE0EEEEEENSK_ISD_NS5_IJSC_NSA_ILi0EEES1L_EEEEENS5_IJNS4_10UnderscoreES1O_S1O_EEEEENS4_13SM90_TMA_LOADENS4_14ComposedLayoutINS4_7SwizzleILi3ELi4ELi3EEENS4_25smem_sparse_ptr_flag_bitsILi2ELi16EEENSK_INS5_IJNS5_IJSC_SQ_EEENS5_IJSB_NSA_ILi64EEEEEEEEENS5_IJNS5_IJS1L_SG_EEESN_EEEEEEEvNS4_8identityENS4_23SM90_TMA_LOAD_MULTICASTENS1S_IS1U_NS4_18smem_ptr_flag_bitsILi16EEENSK_INS5_IJSQ_S1Y_EEENS5_IJS1Y_SC_EEEEEEEvS25_EENS_8epilogue10collective6detail29Sm90TmaWarpSpecializedAdapterINS2F_15DefaultEpilogueIfNS5_IJSC_llEEES2J_NS2E_6thread17LinearCombinationIfLi1EffLNS2K_9ScaleType4KindE0ELNS_15FloatRoundStyleE2EfEENS1_15EpilogueDefaultEEEEEvvEEEEvNT_6ParamsE)
        /*01b8*/ 	.short	0x0210
        /*01ba*/ 	.short	0x0570


	//----- nvinfo : EIATTR_SW_WAR
	.align		4
.L_36:
        /*01bc*/ 	.byte	0x04, 0x36
        /*01be*/ 	.short	(.L_38 - .L_37)
.L_37:
        /*01c0*/ 	.word	0x00000008
.L_38:


//--------------------- .nv.callgraph             --------------------------
	.section	.nv.callgraph,"",@"SHT_CUDA_CALLGRAPH"
	.align	4
	.sectionentsize	8
	.align		4
        /*0000*/ 	.word	0x00000000
	.align		4
        /*0004*/ 	.word	0xffffffff
	.align		4
        /*0008*/ 	.word	0x00000000
	.align		4
        /*000c*/ 	.word	0xfffffffe
	.align		4
        /*0010*/ 	.word	0x00000000
	.align		4
        /*0014*/ 	.word	0xfffffffd
	.align		4
        /*0018*/ 	.word	0x00000000
	.align		4
        /*001c*/ 	.word	0xfffffffc


//--------------------- .nv.constant4             --------------------------
	.section	.nv.constant4,"a",@progbits
	.align	8
	.align		8
.nv.constant4:
        /*0000*/ 	.dword	_ZN39_INTERNAL_5572f20e_4_k_cu_3a88f6ca_26714cuda3std3__45__cpo5beginE
	.align		8
        /*0008*/ 	.dword	_ZN39_INTERNAL_5572f20e_4_k_cu_3a88f6ca_26714cuda3std3__45__cpo3endE
	.align		8
        /*0010*/ 	.dword	_ZN39_INTERNAL_5572f20e_4_k_cu_3a88f6ca_26714cuda3std3__45__cpo6cbeginE
	.align		8
        /*0018*/ 	.dword	_ZN39_INTERNAL_5572f20e_4_k_cu_3a88f6ca_26714cuda3std3__45__cpo4cendE
	.align		8
        /*0020*/ 	.dword	_ZN39_INTERNAL_5572f20e_4_k_cu_3a88f6ca_26714cuda3std3__441_GLOBAL__N__5572f20e_4_k_cu_3a88f6ca_26716ignoreE
	.align		8
        /*0028*/ 	.dword	_ZN39_INTERNAL_5572f20e_4_k_cu_3a88f6ca_26714cuda3std3__419piecewise_constructE
	.align		8
        /*0030*/ 	.dword	_ZN39_INTERNAL_5572f20e_4_k_cu_3a88f6ca_26714cuda3std3__48in_placeE
	.align		8
        /*0038*/ 	.dword	_ZN39_INTERNAL_5572f20e_4_k_cu_3a88f6ca_26714cuda3std6ranges3__45__cpo4swapE
	.align		8
        /*0040*/ 	.dword	_ZN39_INTERNAL_5572f20e_4_k_cu_3a88f6ca_26714cuda3std6ranges3__45__cpo9iter_moveE
	.align		8
        /*0048*/ 	.dword	_ZN39_INTERNAL_5572f20e_4_k_cu_3a88f6ca_26714cute7productE
	.align		8
        /*0050*/ 	.dword	_ZN39_INTERNAL_5572f20e_4_k_cu_3a88f6ca_26714cute1_E


//--------------------- .text._ZN7cutlass13device_kernelINS_4gemm6kernel13GemmUniversalIN4cute5tupleIJiiiiEEENS1_10collective13CollectiveMmaINS1_40MainloopSm90TmaGmmaWarpSpecializedSparseILi2ENS5_IJNS4_1CILi2EEENSA_ILi1EEESC_EEENS1_35KernelTmaWarpSpecializedCooperativeEEENS5_IJNSA_ILi128EEENSA_ILi256EEESG_EEENS_10bfloat16_tENS5_IJNS4_6LayoutINS5_IJiNS5_IJSB_iEEEiEEENS5_IJlNS5_IJSC_SB_EEElEEEEENSK_INS5_IJNS5_IJNS5_IJNSA_ILi8EEESB_NSA_ILi4EEEEEEiEEENS5_IJNS5_IJNSA_ILi16EEESB_SR_EEEiEEEiEEENS5_IJNS5_IJNS5_IJSG_SU_NSA_ILi2048EEEEEENSA_ILi8192EEEEEENS5_IJNS5_IJSC_NSA_ILi1024EEENSA_ILi32EEEEEElEEElEEEEEEEESJ_NS5_IJlSC_lEEENS4_8TiledMMAINS4_8MMA_AtomIJNS4_4SM904GMMA6SPARSE29GMMA_64x256x32_F32BF16BF16_SSILNS1D_5MajorE0ELS1G_0ELNS1D_7ScaleInE1ELS1H_1ELNS1D_9SparseSelE0EEEEEENSK_ISD_NS5_IJSC_NSA_ILi0EEES1L_EEEEENS5_IJNS4_10UnderscoreES1O_S1O_EEEEENS4_13SM90_TMA_LOADENS4_14ComposedLayoutINS4_7SwizzleILi3ELi4ELi3EEENS4_25smem_sparse_ptr_flag_bitsILi2ELi16EEENSK_INS5_IJNS5_IJSC_SQ_EEENS5_IJSB_NSA_ILi64EEEEEEEEENS5_IJNS5_IJS1L_SG_EEESN_EEEEEEEvNS4_8identityENS4_23SM90_TMA_LOAD_MULTICASTENS1S_IS1U_NS4_18smem_ptr_flag_bitsILi16EEENSK_INS5_IJSQ_S1Y_EEENS5_IJS1Y_SC_EEEEEEEvS25_EENS_8epilogue10collective6detail29Sm90TmaWarpSpecializedAdapterINS2F_15DefaultEpilogueIfNS5_IJSC_llEEES2J_NS2E_6thread17LinearCombinationIfLi1EffLNS2K_9ScaleType4KindE0ELNS_15FloatRoundStyleE2EfEENS1_15EpilogueDefaultEEEEEvvEEEEvNT_6ParamsE --------------------------
	.section	.text._ZN7cutlass13device_kernelINS_4gemm6kernel13GemmUniversalIN4cute5tupleIJiiiiEEENS1_10collective13CollectiveMmaINS1_40MainloopSm90TmaGmmaWarpSpecializedSparseILi2ENS5_IJNS4_1CILi2EEENSA_ILi1EEESC_EEENS1_35KernelTmaWarpSpecializedCooperativeEEENS5_IJNSA_ILi128EEENSA_ILi256EEESG_EEENS_10bfloat16_tENS5_IJNS4_6LayoutINS5_IJiNS5_IJSB_iEEEiEEENS5_IJlNS5_IJSC_SB_EEElEEEEENSK_INS5_IJNS5_IJNS5_IJNSA_ILi8EEESB_NSA_ILi4EEEEEEiEEENS5_IJNS5_IJNSA_ILi16EEESB_SR_EEEiEEEiEEENS5_IJNS5_IJNS5_IJSG_SU_NSA_ILi2048EEEEEENSA_ILi8192EEEEEENS5_IJNS5_IJSC_NSA_ILi1024EEENSA_ILi32EEEEEElEEElEEEEEEEESJ_NS5_IJlSC_lEEENS4_8TiledMMAINS4_8MMA_AtomIJNS4_4SM904GMMA6SPARSE29GMMA_64x256x32_F32BF16BF16_SSILNS1D_5MajorE0ELS1G_0ELNS1D_7ScaleInE1ELS1H_1ELNS1D_9SparseSelE0EEEEEENSK_ISD_NS5_IJSC_NSA_ILi0EEES1L_EEEEENS5_IJNS4_10UnderscoreES1O_S1O_EEEEENS4_13SM90_TMA_LOADENS4_14ComposedLayoutINS4_7SwizzleILi3ELi4ELi3EEENS4_25smem_sparse_ptr_flag_bitsILi2ELi16EEENSK_INS5_IJNS5_IJSC_SQ_EEENS5_IJSB_NSA_ILi64EEEEEEEEENS5_IJNS5_IJS1L_SG_EEESN_EEEEEEEvNS4_8identityENS4_23SM90_TMA_LOAD_MULTICASTENS1S_IS1U_NS4_18smem_ptr_flag_bitsILi16EEENSK_INS5_IJSQ_S1Y_EEENS5_IJS1Y_SC_EEEEEEEvS25_EENS_8epilogue10collective6detail29Sm90TmaWarpSpecializedAdapterINS2F_15DefaultEpilogueIfNS5_IJSC_llEEES2J_NS2E_6thread17LinearCombinationIfLi1EffLNS2K_9ScaleType4KindE0ELNS_15FloatRoundStyleE2EfEENS1_15EpilogueDefaultEEEEEvvEEEEvNT_6ParamsE,"ax",@progbits
	.align	128
.text._ZN7cutlass13device_kernelINS_4gemm6kernel13GemmUniversalIN4cute5tupleIJiiiiEEENS1_10collective13CollectiveMmaINS1_40MainloopSm90TmaGmmaWarpSpecializedSparseILi2ENS5_IJNS4_1CILi2EEENSA_ILi1EEESC_EEENS1_35KernelTmaWarpSpecializedCooperativeEEENS5_IJNSA_ILi128EEENSA_ILi256EEESG_EEENS_10bfloat16_tENS5_IJNS4_6LayoutINS5_IJiNS5_IJSB_iEEEiEEENS5_IJlNS5_IJSC_SB_EEElEEEEENSK_INS5_IJNS5_IJNS5_IJNSA_ILi8EEESB_NSA_ILi4EEEEEEiEEENS5_IJNS5_IJNSA_ILi16EEESB_SR_EEEiEEEiEEENS5_IJNS5_IJNS5_IJSG_SU_NSA_ILi2048EEEEEENSA_ILi8192EEEEEENS5_IJNS5_IJSC_NSA_ILi1024EEENSA_ILi32EEEEEElEEElEEEEEEEESJ_NS5_IJlSC_lEEENS4_8TiledMMAINS4_8MMA_AtomIJNS4_4SM904GMMA6SPARSE29GMMA_64x256x32_F32BF16BF16_SSILNS1D_5MajorE0ELS1G_0ELNS1D_7ScaleInE1ELS1H_1ELNS1D_9SparseSelE0EEEEEENSK_ISD_NS5_IJSC_NSA_ILi0EEES1L_EEEEENS5_IJNS4_10UnderscoreES1O_S1O_EEEEENS4_13SM90_TMA_LOADENS4_14ComposedLayoutINS4_7SwizzleILi3ELi4ELi3EEENS4_25smem_sparse_ptr_flag_bitsILi2ELi16EEENSK_INS5_IJNS5_IJSC_SQ_EEENS5_IJSB_NSA_ILi64EEEEEEEEENS5_IJNS5_IJS1L_SG_EEESN_EEEEEEEvNS4_8identityENS4_23SM90_TMA_LOAD_MULTICASTENS1S_IS1U_NS4_18smem_ptr_flag_bitsILi16EEENSK_INS5_IJSQ_S1Y_EEENS5_IJS1Y_SC_EEEEEEEvS25_EENS_8epilogue10collective6detail29Sm90TmaWarpSpecializedAdapterINS2F_15DefaultEpilogueIfNS5_IJSC_llEEES2J_NS2E_6thread17LinearCombinationIfLi1EffLNS2K_9ScaleType4KindE0ELNS_15FloatRoundStyleE2EfEENS1_15EpilogueDefaultEEEEEvvEEEEvNT_6ParamsE:
        .type           _ZN7cutlass13device_kernelINS_4gemm6kernel13GemmUniversalIN4cute5tupleIJiiiiEEENS1_10collective13CollectiveMmaINS1_40MainloopSm90TmaGmmaWarpSpecializedSparseILi2ENS5_IJNS4_1CILi2EEENSA_ILi1EEESC_EEENS1_35KernelTmaWarpSpecializedCooperativeEEENS5_IJNSA_ILi128EEENSA_ILi256EEESG_EEENS_10bfloat16_tENS5_IJNS4_6LayoutINS5_IJiNS5_IJSB_iEEEiEEENS5_IJlNS5_IJSC_SB_EEElEEEEENSK_INS5_IJNS5_IJNS5_IJNSA_ILi8EEESB_NSA_ILi4EEEEEEiEEENS5_IJNS5_IJNSA_ILi16EEESB_SR_EEEiEEEiEEENS5_IJNS5_IJNS5_IJSG_SU_NSA_ILi2048EEEEEENSA_ILi8192EEEEEENS5_IJNS5_IJSC_NSA_ILi1024EEENSA_ILi32EEEEEElEEElEEEEEEEESJ_NS5_IJlSC_lEEENS4_8TiledMMAINS4_8MMA_AtomIJNS4_4SM904GMMA6SPARSE29GMMA_64x256x32_F32BF16BF16_SSILNS1D_5MajorE0ELS1G_0ELNS1D_7ScaleInE1ELS1H_1ELNS1D_9SparseSelE0EEEEEENSK_ISD_NS5_IJSC_NSA_ILi0EEES1L_EEEEENS5_IJNS4_10UnderscoreES1O_S1O_EEEEENS4_13SM90_TMA_LOADENS4_14ComposedLayoutINS4_7SwizzleILi3ELi4ELi3EEENS4_25smem_sparse_ptr_flag_bitsILi2ELi16EEENSK_INS5_IJNS5_IJSC_SQ_EEENS5_IJSB_NSA_ILi64EEEEEEEEENS5_IJNS5_IJS1L_SG_EEESN_EEEEEEEvNS4_8identityENS4_23SM90_TMA_LOAD_MULTICASTENS1S_IS1U_NS4_18smem_ptr_flag_bitsILi16EEENSK_INS5_IJSQ_S1Y_EEENS5_IJS1Y_SC_EEEEEEEvS25_EENS_8epilogue10collective6detail29Sm90TmaWarpSpecializedAdapterINS2F_15DefaultEpilogueIfNS5_IJSC_llEEES2J_NS2E_6thread17LinearCombinationIfLi1EffLNS2K_9ScaleType4KindE0ELNS_15FloatRoundStyleE2EfEENS1_15EpilogueDefaultEEEEEvvEEEEvNT_6ParamsE,@function
        .size           _ZN7cutlass13device_kernelINS_4gemm6kernel13GemmUniversalIN4cute5tupleIJiiiiEEENS1_10collective13CollectiveMmaINS1_40MainloopSm90TmaGmmaWarpSpecializedSparseILi2ENS5_IJNS4_1CILi2EEENSA_ILi1EEESC_EEENS1_35KernelTmaWarpSpecializedCooperativeEEENS5_IJNSA_ILi128EEENSA_ILi256EEESG_EEENS_10bfloat16_tENS5_IJNS4_6LayoutINS5_IJiNS5_IJSB_iEEEiEEENS5_IJlNS5_IJSC_SB_EEElEEEEENSK_INS5_IJNS5_IJNS5_IJNSA_ILi8EEESB_NSA_ILi4EEEEEEiEEENS5_IJNS5_IJNSA_ILi16EEESB_SR_EEEiEEEiEEENS5_IJNS5_IJNS5_IJSG_SU_NSA_ILi2048EEEEEENSA_ILi8192EEEEEENS5_IJNS5_IJSC_NSA_ILi1024EEENSA_ILi32EEEEEElEEElEEEEEEEESJ_NS5_IJlSC_lEEENS4_8TiledMMAINS4_8MMA_AtomIJNS4_4SM904GMMA6SPARSE29GMMA_64x256x32_F32BF16BF16_SSILNS1D_5MajorE0ELS1G_0ELNS1D_7ScaleInE1ELS1H_1ELNS1D_9SparseSelE0EEEEEENSK_ISD_NS5_IJSC_NSA_ILi0EEES1L_EEEEENS5_IJNS4_10UnderscoreES1O_S1O_EEEEENS4_13SM90_TMA_LOADENS4_14ComposedLayoutINS4_7SwizzleILi3ELi4ELi3EEENS4_25smem_sparse_ptr_flag_bitsILi2ELi16EEENSK_INS5_IJNS5_IJSC_SQ_EEENS5_IJSB_NSA_ILi64EEEEEEEEENS5_IJNS5_IJS1L_SG_EEESN_EEEEEEEvNS4_8identityENS4_23SM90_TMA_LOAD_MULTICASTENS1S_IS1U_NS4_18smem_ptr_flag_bitsILi16EEENSK_INS5_IJSQ_S1Y_EEENS5_IJS1Y_SC_EEEEEEEvS25_EENS_8epilogue10collective6detail29Sm90TmaWarpSpecializedAdapterINS2F_15DefaultEpilogueIfNS5_IJSC_llEEES2J_NS2E_6thread17LinearCombinationIfLi1EffLNS2K_9ScaleType4KindE0ELNS_15FloatRoundStyleE2EfEENS1_15EpilogueDefaultEEEEEvvEEEEvNT_6ParamsE,(.L_x_312 - _ZN7cutlass13device_kernelINS_4gemm6kernel13GemmUniversalIN4cute5tupleIJiiiiEEENS1_10collective13CollectiveMmaINS1_40MainloopSm90TmaGmmaWarpSpecializedSparseILi2ENS5_IJNS4_1CILi2EEENSA_ILi1EEESC_EEENS1_35KernelTmaWarpSpecializedCooperativeEEENS5_IJNSA_ILi128EEENSA_ILi256EEESG_EEENS_10bfloat16_tENS5_IJNS4_6LayoutINS5_IJiNS5_IJSB_iEEEiEEENS5_IJlNS5_IJSC_SB_EEElEEEEENSK_INS5_IJNS5_IJNS5_IJNSA_ILi8EEESB_NSA_ILi4EEEEEEiEEENS5_IJNS5_IJNSA_ILi16EEESB_SR_EEEiEEEiEEENS5_IJNS5_IJNS5_IJSG_SU_NSA_ILi2048EEEEEENSA_ILi8192EEEEEENS5_IJNS5_IJSC_NSA_ILi1024EEENSA_ILi32EEEEEElEEElEEEEEEEESJ_NS5_IJlSC_lEEENS4_8TiledMMAINS4_8MMA_AtomIJNS4_4SM904GMMA6SPARSE29GMMA_64x256x32_F32BF16BF16_SSILNS1D_5MajorE0ELS1G_0ELNS1D_7ScaleInE1ELS1H_1ELNS1D_9SparseSelE0EEEEEENSK_ISD_NS5_IJSC_NSA_ILi0EEES1L_EEEEENS5_IJNS4_10UnderscoreES1O_S1O_EEEEENS4_13SM90_TMA_LOADENS4_14ComposedLayoutINS4_7SwizzleILi3ELi4ELi3EEENS4_25smem_sparse_ptr_flag_bitsILi2ELi16EEENSK_INS5_IJNS5_IJSC_SQ_EEENS5_IJSB_NSA_ILi64EEEEEEEEENS5_IJNS5_IJS1L_SG_EEESN_EEEEEEEvNS4_8identityENS4_23SM90_TMA_LOAD_MULTICASTENS1S_IS1U_NS4_18smem_ptr_flag_bitsILi16EEENSK_INS5_IJSQ_S1Y_EEENS5_IJS1Y_SC_EEEEEEEvS25_EENS_8epilogue10collective6detail29Sm90TmaWarpSpecializedAdapterINS2F_15DefaultEpilogueIfNS5_IJSC_llEEES2J_NS2E_6thread17LinearCombinationIfLi1EffLNS2K_9ScaleType4KindE0ELNS_15FloatRoundStyleE2EfEENS1_15EpilogueDefaultEEEEEvvEEEEvNT_6ParamsE)
        .other          _ZN7cutlass13device_kernelINS_4gemm6kernel13GemmUniversalIN4cute5tupleIJiiiiEEENS1_10collective13CollectiveMmaINS1_40MainloopSm90TmaGmmaWarpSpecializedSparseILi2ENS5_IJNS4_1CILi2EEENSA_ILi1EEESC_EEENS1_35KernelTmaWarpSpecializedCooperativeEEENS5_IJNSA_ILi128EEENSA_ILi256EEESG_EEENS_10bfloat16_tENS5_IJNS4_6LayoutINS5_IJiNS5_IJSB_iEEEiEEENS5_IJlNS5_IJSC_SB_EEElEEEEENSK_INS5_IJNS5_IJNS5_IJNSA_ILi8EEESB_NSA_ILi4EEEEEEiEEENS5_IJNS5_IJNSA_ILi16EEESB_SR_EEEiEEEiEEENS5_IJNS5_IJNS5_IJSG_SU_NSA_ILi2048EEEEEENSA_ILi8192EEEEEENS5_IJNS5_IJSC_NSA_ILi1024EEENSA_ILi32EEEEEElEEElEEEEEEEESJ_NS5_IJlSC_lEEENS4_8TiledMMAINS4_8MMA_AtomIJNS4_4SM904GMMA6SPARSE29GMMA_64x256x32_F32BF16BF16_SSILNS1D_5MajorE0ELS1G_0ELNS1D_7ScaleInE1ELS1H_1ELNS1D_9SparseSelE0EEEEEENSK_ISD_NS5_IJSC_NSA_ILi0EEES1L_EEEEENS5_IJNS4_10UnderscoreES1O_S1O_EEEEENS4_13SM90_TMA_LOADENS4_14ComposedLayoutINS4_7SwizzleILi3ELi4ELi3EEENS4_25smem_sparse_ptr_flag_bitsILi2ELi16EEENSK_INS5_IJNS5_IJSC_SQ_EEENS5_IJSB_NSA_ILi64EEEEEEEEENS5_IJNS5_IJS1L_SG_EEESN_EEEEEEEvNS4_8identityENS4_23SM90_TMA_LOAD_MULTICASTENS1S_IS1U_NS4_18smem_ptr_flag_bitsILi16EEENSK_INS5_IJSQ_S1Y_EEENS5_IJS1Y_SC_EEEEEEEvS25_EENS_8epilogue10collective6detail29Sm90TmaWarpSpecializedAdapterINS2F_15DefaultEpilogueIfNS5_IJSC_llEEES2J_NS2E_6thread17LinearCombinationIfLi1EffLNS2K_9ScaleType4KindE0ELNS_15FloatRoundStyleE2EfEENS1_15EpilogueDefaultEEEEEvvEEEEvNT_6ParamsE,@"STO_CUDA_ENTRY STV_DEFAULT"
_ZN7cutlass13device_kernelINS_4gemm6kernel13GemmUniversalIN4cute5tupleIJiiiiEEENS1_10collective13CollectiveMmaINS1_40MainloopSm90TmaGmmaWarpSpecializedSparseILi2ENS5_IJNS4_1CILi2EEENSA_ILi1EEESC_EEENS1_35KernelTmaWarpSpecializedCooperativeEEENS5_IJNSA_ILi128EEENSA_ILi256EEESG_EEENS_10bfloat16_tENS5_IJNS4_6LayoutINS5_IJiNS5_IJSB_iEEEiEEENS5_IJlNS5_IJSC_SB_EEElEEEEENSK_INS5_IJNS5_IJNS5_IJNSA_ILi8EEESB_NSA_ILi4EEEEEEiEEENS5_IJNS5_IJNSA_ILi16EEESB_SR_EEEiEEEiEEENS5_IJNS5_IJNS5_IJSG_SU_NSA_ILi2048EEEEEENSA_ILi8192EEEEEENS5_IJNS5_IJSC_NSA_ILi1024EEENSA_ILi32EEEEEElEEElEEEEEEEESJ_NS5_IJlSC_lEEENS4_8TiledMMAINS4_8MMA_AtomIJNS4_4SM904GMMA6SPARSE29GMMA_64x256x32_F32BF16BF16_SSILNS1D_5MajorE0ELS1G_0ELNS1D_7ScaleInE1ELS1H_1ELNS1D_9SparseSelE0EEEEEENSK_ISD_NS5_IJSC_NSA_ILi0EEES1L_EEEEENS5_IJNS4_10UnderscoreES1O_S1O_EEEEENS4_13SM90_TMA_LOADENS4_14ComposedLayoutINS4_7SwizzleILi3ELi4ELi3EEENS4_25smem_sparse_ptr_flag_bitsILi2ELi16EEENSK_INS5_IJNS5_IJSC_SQ_EEENS5_IJSB_NSA_ILi64EEEEEEEEENS5_IJNS5_IJS1L_SG_EEESN_EEEEEEEvNS4_8identityENS4_23SM90_TMA_LOAD_MULTICASTENS1S_IS1U_NS4_18smem_ptr_flag_bitsILi16EEENSK_INS5_IJSQ_S1Y_EEENS5_IJS1Y_SC_EEEEEEEvS25_EENS_8epilogue10collective6detail29Sm90TmaWarpSpecializedAdapterINS2F_15DefaultEpilogueIfNS5_IJSC_llEEES2J_NS2E_6thread17LinearCombinationIfLi1EffLNS2K_9ScaleType4KindE0ELNS_15FloatRoundStyleE2EfEENS1_15EpilogueDefaultEEEEEvvEEEEvNT_6ParamsE:
[----:B------:R-:W-:Y:S01]  /*0000*/  LDC R1, c[0x0][0x28] ;  /* 0x00000a00ff017b82 */ /* 0x000fe20000000800 */
[----:B------:R-:W0:Y:S01]  /*0010*/  S2R R0, SR_TID.X ;  /* 0x0000000000007919 */ /* 0x000e220000002100 */
[----:B------:R-:W-:Y:S01]  /*0020*/  ELECT P0, URZ, PT ;  /* 0x00000000003f782f */ /* 0x000fe20003800000 */
[----:B------:R-:W-:Y:S01]  /*0030*/  BSSY B0, `(.L_x_0) ;  /* 0x0000012000007945 */ /* 0x000fe20003800000 */
[--C-:B0-----:R-:W-:Y:S02]  /*0040*/  SHF.R.U32.HI R2, RZ, 0x5, R0.reuse ;  /* 0x00000005ff027819 */ /* 0x101fe40000011600 */
[----:B------:R-:W-:-:S03]  /*0050*/  SHF.R.U32.HI R8, RZ, 0x7, R0 ;  /* 0x00000007ff087819 */ /* 0x000fc60000011600 */
[----:B------:R-:W0:Y:S04]  /*0060*/  SHFL.IDX PT, R9, R2, RZ, 0x1f ;  /* 0x00001fff02097589 */ /* 0x000e2800000e0000 */
[----:B------:R1:W2:Y:S01]  /*0070*/  SHFL.IDX PT, R3, R8, RZ, 0x1f ;  /* 0x00001fff08037589 */ /* 0x0002a200000e0000 */
[----:B0-----:R-:W-:-:S13]  /*0080*/  ISETP.NE.OR P0, PT, R9, RZ, !P0 ;  /* 0x000000ff0900720c */ /* 0x001fda0004705670 */
[----:B-12---:R-:W-:Y:S05]  /*0090*/  @P0 BRA `(.L_x_1) ;  /* 0x00000000002c0947 */ /* 0x006fea0003800000 */
[----:B------:R-:W-:Y:S02]  /*00a0*/  ULDC.64 UR4, c[0x0][0x198] ;  /* 0x0000660000047ab9 */ /* 0x000fe40000000a00 */
[----:B------:R-:W-:Y:S02]  /*00b0*/  UIADD3 UR6, UP0, UR4, 0xf0, URZ ;  /* 0x000000f004067890 */ /* 0x000fe4000ff1e03f */
[----:B------:R-:W-:Y:S02]  /*00c0*/  UIADD3 UR8, UP1, UR4, 0x1f0, URZ ;  /* 0x000001f004087890 */ /* 0x000fe4000ff3e03f */
[----:B------:R-:W-:Y:S02]  /*00d0*/  UIADD3 UR4, UP2, UR4, 0x2f0, URZ ;  /* 0x000002f004047890 */ /* 0x000fe4000ff5e03f */
[----:B------:R-:W-:Y:S02]  /*00e0*/  UIADD3.X UR7, URZ, UR5, URZ, UP0, !UPT ;  /* 0x000000053f077290 */ /* 0x000fe400087fe43f */
[----:B------:R-:W-:-:S02]  /*00f0*/  UIADD3.X UR9, URZ, UR5, URZ, UP1, !UPT ;  /* 0x000000053f097290 */ /* 0x000fc40008ffe43f */
[----:B------:R-:W-:-:S05]  /*0100*/  UIADD3.X UR5, URZ, UR5, URZ, UP2, !UPT ;  /* 0x000000053f057290 */ /* 0x000fca00097fe43f */
[----:B------:R0:W-:Y:S02]  /*0110*/  UTMACCTL.PF [UR6] ;  /* 0x00000000060079b9 */ /* 0x0001e40008040000 */
[----:B------:R0:W-:Y:S02]  /*0120*/  UTMACCTL.PF [UR8] ;  /* 0x00000000080079b9 */ /* 0x0001e40008040000 */
[----:B------:R0:W-:Y:S02]  /*0130*/  UTMACCTL.PF [UR4] ;  /* 0x00000000040079b9 */ /* 0x0001e40008040000 */
[----:B0-----:R-:W-:Y:S01]  /*0140*/  NOP ;  /* 0x0000000000007918 */ /* 0x001fe20000000000 */
.L_x_1:
[----:B------:R-:W-:Y:S05]  /*0150*/  BSYNC B0 ;  /* 0x0000000000007941 */ /* 0x000fea0003800000 */
.L_x_0:
[----:B------:R-:W0:Y:S02]  /*0160*/  SHFL.IDX PT, R4, R2, RZ, 0x1f ;  /* 0x00001fff02047589 */ /* 0x000e2400000e0000 */
[----:B0-----:R-:W-:-:S13]  /*0170*/  ISETP.NE.AND P0, PT, R4, RZ, PT ;  /* 0x000000ff0400720c */ /* 0x001fda0003f05270 */
[----:B------:R-:W-:Y:S05]  /*0180*/  @P0 BRA `(.L_x_2) ;  /* 0x0000000000480947 */ /* 0x000fea0003800000 */
[----:B------:R-:W0:Y:S01]  /*0190*/  S2UR UR8, SR_CgaCtaId ;  /* 0x00000000000879c3 */ /* 0x000e220000008800 */
[----:B------:R-:W-:Y:S01]  /*01a0*/  UMOV UR4, 0x400 ;  /* 0x0000040000047882 */ /* 0x000fe20000000000 */
[----:B------:R-:W-:Y:S01]  /*01b0*/  UMOV UR5, 0x1 ;  /* 0x0000000100057882 */ /* 0x000fe20000000000 */
[----:B------:R-:W-:Y:S01]  /*01c0*/  UMOV UR6, 0x4 ;  /* 0x0000000400067882 */ /* 0x000fe20000000000 */
[----:B------:R-:W-:Y:S01]  /*01d0*/  ELECT P0, URZ, PT ;  /* 0x00000000003f782f */ /* 0x000fe20003800000 */
[----:B------:R-:W-:-:S04]  /*01e0*/  UIADD3 UR6, -UR6, 0x100000, URZ ;  /* 0x0010000006067890 */ /* 0x000fc8000fffe13f */
[----:B------:R-:W-:Y:S02]  /*01f0*/  USHF.L.U32 UR7, UR6, 0xb, URZ ;  /* 0x0000000b06077899 */ /* 0x000fe4000800063f */
[----:B------:R-:W-:Y:S02]  /*0200*/  USHF.L.U32 UR6, UR6, 0x1, URZ ;  /* 0x0000000106067899 */ /* 0x000fe4000800063f */
[----:B0-----:R-:W-:Y:S02]  /*0210*/  ULEA UR8, UR8, UR4, 0x18 ;  /* 0x0000000408087291 */ /* 0x001fe4000f8ec03f */
[----:B------:R-:W-:-:S04]  /*0220*/  UIADD3 UR4, -UR5, 0x100000, URZ ;  /* 0x0010000005047890 */ /* 0x000fc8000fffe13f */
[----:B------:R-:W-:Y:S02]  /*0230*/  USHF.L.U32 UR5, UR4, 0xb, URZ ;  /* 0x0000000b04057899 */ /* 0x000fe4000800063f */
[----:B------:R-:W-:Y:S01]  /*0240*/  USHF.L.U32 UR4, UR4, 0x1, URZ ;  /* 0x0000000104047899 */ /* 0x000fe2000800063f */
[----:B------:R-:W0:Y:S11]  /*0250*/  FENCE.VIEW.ASYNC.S ;  /* 0x00000000000073c6 */ /* 0x000e360000000000 */
[----:B0-----:R0:W1:Y:S01]  /*0260*/  SYNCS.EXCH.64 URZ, [UR8], UR4 ;  /* 0x00000004083f75b2 */ /* 0x0010620008000100 */
[----:B------:R0:W2:Y:S01]  /*0270*/  SYNCS.EXCH.64 URZ, [UR8+0x10], UR6 ;  /* 0x00001006083f75b2 */ /* 0x0000a20008000100 */
[----:B------:R0:W3:Y:S01]  /*0280*/  SYNCS.EXCH.64 URZ, [UR8+0x8], UR4 ;  /* 0x00000804083f75b2 */ /* 0x0000e20008000100 */
[----:B------:R0:W4:Y:S01]  /*0290*/  SYNCS.EXCH.64 URZ, [UR8+0x18], UR6 ;  /* 0x00001806083f75b2 */ /* 0x0001220008000100 */
[----:B------:R-:W-:Y:S01]  /*02a0*/  NOP ;  /* 0x0000000000007918 */ /* 0x000fe20000000000 */
.L_x_2:
[----:B0-----:R-:W0:Y:S01]  /*02b0*/  S2UR UR8, SR_CTAID.X ;  /* 0x00000000000879c3 */ /* 0x001e220000002500 */
[----:B------:R-:W-:Y:S01]  /*02c0*/  SHF.R.S32.HI R5, RZ, 0x1f, R0 ;  /* 0x0000001fff057819 */ /* 0x000fe20000011400 */
[----:B------:R-:W5:Y:S01]  /*02d0*/  SHFL.IDX PT, R2, R2, RZ, 0x1f ;  /* 0x00001fff02027589 */ /* 0x000f6200000e0000 */
[----:B------:R-:W-:Y:S02]  /*02e0*/  ELECT P0, URZ, PT ;  /* 0x00000000003f782f */ /* 0x000fe40003800000 */
[----:B------:R-:W-:Y:S01]  /*02f0*/  SHF.R.S32.HI R11, RZ, 0x1f, R4 ;  /* 0x0000001fff0b7819 */ /* 0x000fe20000011404 */
[----:B------:R-:W-:Y:S01]  /*0300*/  ULDC UR4, c[0x0][0x150] ;  /* 0x0000540000047ab9 */ /* 0x000fe20000000800 */
[----:B------:R-:W-:Y:S01]  /*0310*/  LEA.HI R5, R5, R0, RZ, 0x7 ;  /* 0x0000000005057211 */ /* 0x000fe200078f38ff */
[----:B------:R-:W1:Y:S01]  /*0320*/  S2R R12, SR_CTAID.Y ;  /* 0x00000000000c7919 */ /* 0x000e620000002600 */
[----:B------:R-:W-:Y:S01]  /*0330*/  LEA.HI R11, R11, R4, RZ, 0x2 ;  /* 0x000000040b0b7211 */ /* 0x000fe200078f10ff */
[----:B------:R-:W2:Y:S01]  /*0340*/  LDC R14, c[0x0][0x144] ;  /* 0x00005100ff0e7b82 */ /* 0x000ea20000000800 */
[----:B------:R-:W-:Y:S01]  /*0350*/  LOP3.LUT R5, R5, 0xffffff80, RZ, 0xc0, !PT ;  /* 0xffffff8005057812 */ /* 0x000fe200078ec0ff */
[----:B------:R-:W-:Y:S01]  /*0360*/  NOP ;  /* 0x0000000000007918 */ /* 0x000fe20000000000 */
[----:B------:R-:W-:Y:S01]  /*0370*/  LOP3.LUT R11, R11, 0x3ffffffc, RZ, 0xc0, !PT ;  /* 0x3ffffffc0b0b7812 */ /* 0x000fe200078ec0ff */
[----:B------:R-:W-:Y:S01]  /*0380*/  NOP ;  /* 0x0000000000007918 */ /* 0x000fe20000000000 */
[----:B------:R-:W-:Y:S01]  /*0390*/  ISETP.NE.AND P2, PT, R3, RZ, PT ;  /* 0x000000ff0300720c */ /* 0x000fe20003f45270 */
[----:B------:R-:W-:-:S02]  /*03a0*/  IMAD.IADD R5, R0, 0x1, -R5 ;  /* 0x0000000100057824 */ /* 0x000fc400078e0a05 */
[----:B------:R-:W-:Y:S01]  /*03b0*/  IMAD.IADD R4, R4, 0x1, -R11 ;  /* 0x0000000104047824 */ /* 0x000fe200078e0a0b */
[----:B------:R-:W3:Y:S02]  /*03c0*/  LDC R15, c[0x0][0x148] ;  /* 0x00005200ff0f7b82 */ /* 0x000ee40000000800 */
[----:B------:R-:W-:Y:S02]  /*03d0*/  SHF.R.S32.HI R6, RZ, 0x1f, R5 ;  /* 0x0000001fff067819 */ /* 0x000fe40000011405 */
[----:B------:R-:W-:Y:S02]  /*03e0*/  LOP3.LUT P6, RZ, R5, 0x7, RZ, 0xc0, !PT ;  /* 0x0000000705ff7812 */ /* 0x000fe400078cc0ff */
[----:B0-----:R-:W-:Y:S02]  /*03f0*/  I2FP.F32.U32 R7, UR8 ;  /* 0x0000000800077c45 */ /* 0x001fe40008201000 */
[----:B------:R-:W-:Y:S02]  /*0400*/  LEA.HI R6, R6, R5, RZ, 0x3 ;  /* 0x0000000506067211 */ /* 0x000fe400078f18ff */
[----:B-----5:R-:W-:Y:S01]  /*0410*/  ISETP.NE.OR P0, PT, R2, RZ, !P0 ;  /* 0x000000ff0200720c */ /* 0x020fe20004705670 */
[----:B------:R-:W-:Y:S01]  /*0420*/  FMUL R10, R7, UR4 ;  /* 0x00000004070a7c20 */ /* 0x000fe20008400000 */
[--C-:B------:R-:W-:Y:S01]  /*0430*/  SHF.R.S32.HI R2, RZ, 0x3, R6.reuse ;  /* 0x00000003ff027819 */ /* 0x100fe20000011406 */
[----:B------:R-:W-:Y:S01]  /*0440*/  ULDC UR4, c[0x0][0x154] ;  /* 0x0000550000047ab9 */ /* 0x000fe20000000800 */
[----:B------:R-:W-:-:S03]  /*0450*/  SHF.R.S32.HI R7, RZ, 0x1f, R6 ;  /* 0x0000001fff077819 */ /* 0x000fc60000011406 */
[----:B------:R-:W0:Y:S01]  /*0460*/  F2I.U32.TRUNC.NTZ R10, R10 ;  /* 0x0000000a000a7305 */ /* 0x000e22000020f000 */
[----:B------:R-:W-:Y:S02]  /*0470*/  LEA.HI R7, R7, R2, RZ, 0x2 ;  /* 0x0000000207077211 */ /* 0x000fe400078f10ff */
[----:B-1----:R-:W-:Y:S02]  /*0480*/  I2FP.F32.U32 R6, R12 ;  /* 0x0000000c00067245 */ /* 0x002fe40000201000 */
[----:B------:R-:W-:Y:S01]  /*0490*/  LOP3.LUT R7, R7, 0xfffffffc, RZ, 0xc0, !PT ;  /* 0xfffffffc07077812 */ /* 0x000fe200078ec0ff */
[----:B------:R-:W-:Y:S01]  /*04a0*/  VOTEU.ALL UP0, P0 ;  /* 0x00000000003f7886 */ /* 0x000fe20000000000 */
[----:B------:R-:W-:Y:S01]  /*04b0*/  VOTEU.ALL UP1, P0 ;  /* 0x00000000003f7886 */ /* 0x000fe20000020000 */
[----:B------:R-:W-:Y:S01]  /*04c0*/  FMUL R6, R6, UR4 ;  /* 0x0000000406067c20 */ /* 0x000fe20008400000 */
[----:B------:R-:W-:Y:S01]  /*04d0*/  UMOV UR4, 0x20 ;  /* 0x0000002000047882 */ /* 0x000fe20000000000 */
[----:B------:R-:W-:Y:S01]  /*04e0*/  IMAD.IADD R7, R2, 0x1, -R7 ;  /* 0x0000000102077824 */ /* 0x000fe200078e0a07 */
[----:B------:R-:W1:Y:S01]  /*04f0*/  @!UP0 S2UR UR7, SR_CgaCtaId ;  /* 0x00000000000789c3 */ /* 0x000e620000008800 */
[----:B------:R-:W-:Y:S01]  /*0500*/  SHF.R.S32.HI R2, RZ, 0x1f, R9 ;  /* 0x0000001fff027819 */ /* 0x000fe20000011409 */
[----:B------:R-:W-:Y:S01]  /*0510*/  @!UP0 UMOV UR6, 0x400 ;  /* 0x0000040000068882 */ /* 0x000fe20000000000 */
[----:B------:R-:W-:Y:S01]  /*0520*/  IMAD R7, R4, 0x4, R7 ;  /* 0x0000000404077824 */ /* 0x000fe200078e0207 */
[----:B------:R-:W5:Y:S01]  /*0530*/  F2I.U32.TRUNC.NTZ R6, R6 ;  /* 0x0000000600067305 */ /* 0x000f62000020f000 */
[----:B0-----:R-:W-:Y:S01]  /*0540*/  IMAD.MOV R11, RZ, RZ, -R10 ;  /* 0x000000ffff0b7224 */ /* 0x001fe200078e0a0a */
[----:B------:R-:W-:Y:S01]  /*0550*/  LEA.HI R2, R2, R9, RZ, 0x2 ;  /* 0x0000000902027211 */ /* 0x000fe200078f10ff */
[----:B------:R-:W-:-:S04]  /*0560*/  @!UP0 UIADD3 UR4, -UR4, 0x100000, URZ ;  /* 0x0010000004048890 */ /* 0x000fc8000fffe13f */
[----:B------:R-:W-:Y:S02]  /*0570*/  @!UP0 USHF.L.U32 UR5, UR4, 0xb, URZ ;  /* 0x0000000b04058899 */ /* 0x000fe4000800063f */
[----:B------:R-:W-:Y:S01]  /*0580*/  @!UP0 USHF.L.U32 UR4, UR4, 0x1, URZ ;  /* 0x0000000104048899 */ /* 0x000fe2000800063f */
[----:B------:R-:W0:Y:S01]  /*0590*/  LDC R10, c[0x0][0x140] ;  /* 0x00005000ff0a7b82 */ /* 0x000e220000000800 */
[----:B------:R-:W-:Y:S01]  /*05a0*/  LEA.HI R4, R7, R7, RZ, 0x1 ;  /* 0x0000000707047211 */ /* 0x000fe200078f08ff */
[----:B--2---:R-:W-:Y:S01]  /*05b0*/  IMAD R11, R14, R11, UR8 ;  /* 0x000000080e0b7e24 */ /* 0x004fe2000f8e020b */
[----:B------:R-:W-:Y:S02]  /*05c0*/  LOP3.LUT R2, R2, 0xfffffffc, RZ, 0xc0, !PT ;  /* 0xfffffffc02027812 */ /* 0x000fe400078ec0ff */
[----:B------:R-:W-:-:S03]  /*05d0*/  LOP3.LUT R4, R4, 0xfffffffe, RZ, 0xc0, !PT ;  /* 0xfffffffe04047812 */ /* 0x000fc600078ec0ff */
[----:B------:R-:W-:Y:S02]  /*05e0*/  IMAD.IADD R9, R9, 0x1, -R2 ;  /* 0x0000000109097824 */ /* 0x000fe400078e0a02 */
[----:B------:R-:W-:Y:S02]  /*05f0*/  IMAD.IADD R4, R7, 0x1, -R4 ;  /* 0x0000000107047824 */ /* 0x000fe400078e0a04 */
[----:B-----5:R-:W-:Y:S01]  /*0600*/  IMAD.MOV R22, RZ, RZ, -R6 ;  /* 0x000000ffff167224 */ /* 0x020fe200078e0a06 */
[----:B------:R-:W-:Y:S01]  /*0610*/  ISETP.NE.AND P4, PT, R9, 0x3, PT ;  /* 0x000000030900780c */ /* 0x000fe20003f85270 */
[----:B------:R-:W-:Y:S01]  /*0620*/  IMAD.MOV.U32 R6, RZ, RZ, 0x1 ;  /* 0x00000001ff067424 */ /* 0x000fe200078e00ff */
[----:B------:R-:W-:Y:S01]  /*0630*/  ISETP.NE.AND P3, PT, R4, R11, PT ;  /* 0x0000000b0400720c */ /* 0x000fe20003f65270 */
[----:B------:R-:W-:Y:S01]  /*0640*/  IMAD.SHL.U32 R4, R7, 0x4, RZ ;  /* 0x0000000407047824 */ /* 0x000fe200078e00ff */
[----:B-1----:R-:W-:Y:S01]  /*0650*/  @!UP0 ULEA UR6, UR7, UR6, 0x18 ;  /* 0x0000000607068291 */ /* 0x002fe2000f8ec03f */
[----:B---3--:R-:W-:Y:S01]  /*0660*/  IMAD R17, R15, R22, R12 ;  /* 0x000000160f117224 */ /* 0x008fe200078e020c */
[----:B------:R-:W-:Y:S01]  /*0670*/  VOTEU.ALL UP0, P0 ;  /* 0x00000000003f7886 */ /* 0x000fe20000000000 */
[----:B------:R-:W-:-:S02]  /*0680*/  ISETP.EQ.OR P0, PT, R9, RZ, !P4 ;  /* 0x000000ff0900720c */ /* 0x000fc40006702670 */
[----:B------:R-:W-:Y:S02]  /*0690*/  LOP3.LUT R7, R7, 0xc, R4, 0x78, !PT ;  /* 0x0000000c07077812 */ /* 0x000fe400078e7804 */
[----:B0-----:R-:W-:Y:S01]  /*06a0*/  ISETP.EQ.U32.AND P1, PT, R10, 0x1, PT ;  /* 0x000000010a00780c */ /* 0x001fe20003f22070 */
[C---:B------:R-:W-:Y:S01]  /*06b0*/  VIADD R10, R3.reuse, 0xffffffff ;  /* 0xffffffff030a7836 */ /* 0x040fe20000000000 */
[----:B------:R-:W-:Y:S02]  /*06c0*/  ISETP.EQ.AND P0, PT, R3, RZ, P0 ;  /* 0x000000ff0300720c */ /* 0x000fe40000702270 */
[----:B------:R-:W-:Y:S01]  /*06d0*/  @P3 LEA.HI R2, R7, R7, RZ, 0x1 ;  /* 0x0000000707023211 */ /* 0x000fe200078f08ff */
[----:B------:R-:W0:Y:S02]  /*06e0*/  FENCE.VIEW.ASYNC.S ;  /* 0x00000000000073c6 */ /* 0x000e240000000000 */
[----:B0-----:R0:W1:Y:S01]  /*06f0*/  @!UP0 SYNCS.EXCH.64 URZ, [UR6+0x30], UR4 ;  /* 0x00003004063f85b2 */ /* 0x0010620008000100 */
[----:B------:R-:W-:-:S02]  /*0700*/  SEL R4, RZ, 0x1, !P0 ;  /* 0x00000001ff047807 */ /* 0x000fc40004000000 */
[----:B------:R-:W-:Y:S02]  /*0710*/  @P3 SHF.R.S32.HI R2, RZ, 0x1, R2 ;  /* 0x00000001ff023819 */ /* 0x000fe40000011402 */
[----:B------:R-:W-:Y:S02]  /*0720*/  ISETP.GE.U32.AND P5, PT, R10, 0x2, PT ;  /* 0x000000020a00780c */ /* 0x000fe40003fa6070 */
[----:B------:R-:W-:Y:S02]  /*0730*/  @P3 ISETP.NE.AND P4, PT, R2, R17, PT ;  /* 0x000000110200320c */ /* 0x000fe40003f85270 */
[----:B------:R-:W-:Y:S02]  /*0740*/  ISETP.LT.U32.AND P0, PT, R7, 0x2, !P6 ;  /* 0x000000020700780c */ /* 0x000fe40007701070 */
[----:B------:R-:W-:Y:S02]  /*0750*/  SEL R4, R4, 0x2, P5 ;  /* 0x0000000204047807 */ /* 0x000fe40002800000 */
[----:B------:R-:W-:-:S02]  /*0760*/  SEL R5, RZ, 0x1, !P0 ;  /* 0x00000001ff057807 */ /* 0x000fc40004000000 */
[----:B------:R-:W-:Y:S01]  /*0770*/  @P3 SEL R6, RZ, 0x1, P4 ;  /* 0x00000001ff063807 */ /* 0x000fe20002000000 */
[----:B------:R0:W2:Y:S01]  /*0780*/  @!UP1 SYNCS.EXCH.64 URZ, [UR6+0x38], UR4 ;  /* 0x00003804063f95b2 */ /* 0x0000a20008000100 */
[----:B------:R-:W-:Y:S01]  /*0790*/  NOP ;  /* 0x0000000000007918 */ /* 0x000fe20000000000 */
[----:B------:R-:W-:Y:S05]  /*07a0*/  @!P1 BRA `(.L_x_3) ;  /* 0x0000000000089947 */ /* 0x000fea0003800000 */
[----:B-12-4-:R-:W-:Y:S01]  /*07b0*/  UCGABAR_ARV ;  /* 0x00000000000079c7 */ /* 0x016fe20008000000 */
[----:B------:R-:W-:Y:S05]  /*07c0*/  BRA `(.L_x_4) ;  /* 0x0000000000047947 */ /* 0x000fea0003800000 */
.L_x_3:
[----:B-12-4-:R-:W-:Y:S01]  /*07d0*/  NOP ;  /* 0x0000000000007918 */ /* 0x016fe20000000000 */
.L_x_4:
[----:B------:R-:W1:Y:S01]  /*07e0*/  LDC R2, c[0x0][0x75c] ;  /* 0x0001d700ff027b82 */ /* 0x000e620000000800 */
[----:B------:R-:W-:Y:S01]  /*07f0*/  IMAD.MOV.U32 R3, RZ, RZ, RZ ;  /* 0x000000ffff037224 */ /* 0x000fe200078e00ff */
[----:B-1----:R-:W-:Y:S01]  /*0800*/  ISETP.NE.AND P3, PT, R2, 0x1, PT ;  /* 0x000000010200780c */ /* 0x002fe20003f65270 */
[----:B------:R-:W-:-:S12]  /*0810*/  IMAD.U32 R2, RZ, RZ, UR8 ;  /* 0x00000008ff027e24 */ /* 0x000fd8000f8e00ff */
[----:B------:R-:W1:Y:S01]  /*0820*/  @P3 LDC R19, c[0x0][0x10] ;  /* 0x00000400ff133b82 */ /* 0x000e620000000800 */
[----:B------:R-:W-:Y:S02]  /*0830*/  @P3 IMAD.MOV.U32 R13, RZ, RZ, RZ ;  /* 0x000000ffff0d3224 */ /* 0x000fe400078e00ff */
[----:B------:R-:W-:-:S05]  /*0840*/  @P3 IMAD.MOV.U32 R21, RZ, RZ, RZ ;  /* 0x000000ffff153224 */ /* 0x000fca00078e00ff */
[----:B------:R-:W2:Y:S01]  /*0850*/  @!P3 LDC R17, c[0x0][0xc] ;  /* 0x00000300ff11bb82 */ /* 0x000ea20000000800 */
[----:B-1----:R-:W-:-:S04]  /*0860*/  @P3 IMAD.WIDE.U32 R18, R19, UR8, R12 ;  /* 0x0000000813123c25 */ /* 0x002fc8000f8e000c */
[----:B--2---:R-:W-:-:S04]  /*0870*/  @!P3 IMAD.WIDE.U32 R16, R12, R17, R2 ;  /* 0x000000110c10b225 */ /* 0x004fc800078e0002 */
[----:B------:R-:W-:Y:S02]  /*0880*/  @P3 IMAD.MOV.U32 R2, RZ, RZ, R18 ;  /* 0x000000ffff023224 */ /* 0x000fe400078e0012 */
[----:B------:R-:W-:Y:S02]  /*0890*/  @P3 IMAD.IADD R3, R19, 0x1, R21 ;  /* 0x0000000113033824 */ /* 0x000fe400078e0215 */
[----:B------:R-:W-:Y:S02]  /*08a0*/  @!P3 IMAD.MOV.U32 R2, RZ, RZ, R16 ;  /* 0x000000ffff02b224 */ /* 0x000fe400078e0010 */
[----:B------:R-:W-:Y:S01]  /*08b0*/  @!P3 IMAD.MOV.U32 R3, RZ, RZ, R17 ;  /* 0x000000ffff03b224 */ /* 0x000fe200078e0011 */
[----:B------:R-:W-:Y:S06]  /*08c0*/  @!P1 BRA `(.L_x_5) ;  /* 0x00000000000c9947 */ /* 0x000fec0003800000 */
[----:B------:R-:W-:Y:S01]  /*08d0*/  UCGABAR_WAIT ;  /* 0x0000000000007dc7 */ /* 0x000fe20008000000 */
[----:B------:R-:W-:Y:S01]  /*08e0*/  CCTL.IVALL ;  /* 0x00000000ff00798f */ /* 0x000fe20002000000 */
[----:B------:R-:W-:Y:S05]  /*08f0*/  BRA `(.L_x_6) ;  /* 0x0000000000047947 */ /* 0x000fea0003800000 */
.L_x_5:
[----:B------:R-:W-:Y:S06]  /*0900*/  BAR.SYNC.DEFER_BLOCKING 0x0 ;  /* 0x0000000000007b1d */ /* 0x000fec0000010000 */
.L_x_6:
[----:B------:R-:W-:Y:S05]  /*0910*/  @!P2 BRA `(.L_x_7) ;  /* 0x000000ac00a0a947 */ /* 0x000fea0003800000 */
[----:B------:R-:W-:-:S13]  /*0920*/  ISETP.GT.U32.AND P0, PT, R10, 0x1, PT ;  /* 0x000000010a00780c */ /* 0x000fda0003f04070 */
[----:B0-----:R-:W-:Y:S05]  /*0930*/  @P0 EXIT ;  /* 0x000000000000094d */ /* 0x001fea0003800000 */
[----:B------:R-:W-:Y:S01]  /*0940*/  ULDC.64 UR4, c[0x0][0x750] ;  /* 0x0001d40000047ab9 */ /* 0x000fe20000000a00 */
[----:B------:R-:W-:Y:S01]  /*0950*/  PRMT R16, RZ, 0x7610, R16 ;  /* 0x00007610ff107816 */ /* 0x000fe20000000010 */
[----:B------:R-:W-:Y:S01]  /*0960*/  IMAD.MOV.U32 R14, RZ, RZ, -0x1 ;  /* 0xffffffffff0e7424 */ /* 0x000fe200078e00ff */
[----:B------:R-:W-:Y:S01]  /*0970*/  ISETP.GE.U32.AND P0, PT, R2, UR4, PT ;  /* 0x0000000402007c0c */ /* 0x000fe2000bf06070 */
[----:B------:R-:W-:Y:S02]  /*0980*/  IMAD.MOV.U32 R10, RZ, RZ, -0x1 ;  /* 0xffffffffff0a7424 */ /* 0x000fe400078e00ff */
[----:B------:R-:W-:Y:S01]  /*0990*/  IMAD.MOV.U32 R9, RZ, RZ, -0x1 ;  /* 0xffffffffff097424 */ /* 0x000fe200078e00ff */
[----:B------:R-:W-:-:S13]  /*09a0*/  ISETP.GE.U32.AND.EX P0, PT, R3, UR5, PT, P0 ;  /* 0x0000000503007c0c */ /* 0x000fda000bf06100 */
[----:B------:R-:W-:Y:S05]  /*09b0*/  @P0 BRA `(.L_x_8) ;  /* 0x0000000400280947 */ /* 0x000fea0003800000 */
[----:B------:R-:W0:Y:S01]  /*09c0*/  LDC.64 R24, c[0x0][0x728] ;  /* 0x0001ca00ff187b82 */ /* 0x000e220000000a00 */
[----:B------:R-:W-:Y:S02]  /*09d0*/  IMAD.MOV.U32 R16, RZ, RZ, R2 ;  /* 0x000000ffff107224 */ /* 0x000fe400078e0002 */
[----:B------:R-:W-:-:S05]  /*09e0*/  IMAD.MOV.U32 R17, RZ, RZ, R3 ;  /* 0x000000ffff117224 */ /* 0x000fca00078e0003 */
[----:B------:R-:W1:Y:S08]  /*09f0*/  LDC R10, c[0x0][0x730] ;  /* 0x0001cc00ff0a7b82 */ /* 0x000e700000000800 */
[----:B------:R-:W2:Y:S01]  /*0a00*/  LDC.64 R26, c[0x0][0x720] ;  /* 0x0001c800ff1a7b82 */ /* 0x000ea20000000a00 */
[----:B0-----:R-:W-:-:S04]  /*0a10*/  ISETP.NE.U32.AND P0, PT, R24, RZ, PT ;  /* 0x000000ff1800720c */ /* 0x001fc80003f05070 */
[----:B------:R-:W-:-:S13]  /*0a20*/  ISETP.NE.AND.EX P0, PT, R25, RZ, PT, P0 ;  /* 0x000000ff1900720c */ /* 0x000fda0003f05300 */
[----:B-12---:R-:W-:Y:S05]  /*0a30*/  @!P0 BRA `(.L_x_9) ;  /* 0x0000000000288947 */ /* 0x006fea0003800000 */
[----:B------:R-:W0:Y:S02]  /*0a40*/  LDC R9, c[0x0][0x734] ;  /* 0x0001cd00ff097b82 */ /* 0x000e240000000800 */
[----:B0-----:R-:W-:-:S05]  /*0a50*/  IADD3 R9, P0, R2, R9, RZ ;  /* 0x0000000902097210 */ /* 0x001fca0007f1e0ff */
[----:B------:R-:W-:-:S04]  /*0a60*/  IMAD.X R23, RZ, RZ, R3, P0 ;  /* 0x000000ffff177224 */ /* 0x000fc800000e0603 */
[----:B------:R-:W-:-:S04]  /*0a70*/  IMAD.WIDE.U32 R16, R23, R24, RZ ;  /* 0x0000001817107225 */ /* 0x000fc800078e00ff */
[----:B------:R-:W-:-:S04]  /*0a80*/  IMAD.WIDE.U32 R18, P0, R9, R25, R16 ;  /* 0x0000001909127225 */ /* 0x000fc80007800010 */
[----:B------:R-:W-:-:S04]  /*0a90*/  IMAD.WIDE.U32 R16, R9, R24, RZ ;  /* 0x0000001809107225 */ /* 0x000fc800078e00ff */
[----:B------:R-:W-:Y:S01]  /*0aa0*/  IMAD.X R21, RZ, RZ, RZ, P0 ;  /* 0x000000ffff157224 */ /* 0x000fe200000e06ff */
[----:B------:R-:W-:Y:S01]  /*0ab0*/  IADD3 RZ, P0, R17, R18, RZ ;  /* 0x0000001211ff7210 */ /* 0x000fe20007f1e0ff */
[----:B------:R-:W-:-:S04]  /*0ac0*/  IMAD.MOV.U32 R20, RZ, RZ, R19 ;  /* 0x000000ffff147224 */ /* 0x000fc800078e0013 */
[----:B------:R-:W-:-:S08]  /*0ad0*/  IMAD.WIDE.U32.X R16, R23, R25, R20, P0 ;  /* 0x0000001917107225 */ /* 0x000fd000000e0414 */
.L_x_9:
[----:B------:R-:W0:Y:S01]  /*0ae0*/  LDC.64 R28, c[0x0][0x740] ;  /* 0x0001d000ff1c7b82 */ /* 0x000e220000000a00 */
[--C-:B------:R-:W-:Y:S01]  /*0af0*/  SHF.R.U64 R30, R16, R10, R17.reuse ;  /* 0x0000000a101e7219 */ /* 0x100fe20000001211 */
[----:B------:R-:W-:Y:S01]  /*0b00*/  IMAD R32, R15, R22, R12 ;  /* 0x000000160f207224 */ /* 0x000fe200078e020c */
[----:B------:R-:W-:Y:S02]  /*0b10*/  SHF.R.U32.HI R9, RZ, R10, R17 ;  /* 0x0000000aff097219 */ /* 0x000fe40000011611 */
[----:B------:R-:W-:-:S03]  /*0b20*/  IADD3 R13, P0, RZ, -R30, RZ ;  /* 0x8000001eff0d7210 */ /* 0x000fc60007f1e0ff */
[----:B------:R-:W1:Y:S02]  /*0b30*/  LDC R14, c[0x0][0x718] ;  /* 0x0001c600ff0e7b82 */ /* 0x000e640000000800 */
[----:B------:R-:W-:Y:S02]  /*0b40*/  IMAD.X R9, RZ, RZ, ~R9, P0 ;  /* 0x000000ffff097224 */ /* 0x000fe400000e0e09 */
[----:B------:R-:W-:-:S04]  /*0b50*/  IMAD.WIDE.U32 R16, R13, R26, R2 ;  /* 0x0000001a0d107225 */ /* 0x000fc800078e0002 */
[----:B------:R-:W2:Y:S01]  /*0b60*/  LDC R20, c[0x0][0x708] ;  /* 0x0001c200ff147b82 */ /* 0x000ea20000000800 */
[----:B------:R-:W-:-:S04]  /*0b70*/  IMAD R10, R9, R26, RZ ;  /* 0x0000001a090a7224 */ /* 0x000fc800078e02ff */
[----:B------:R-:W-:-:S03]  /*0b80*/  IMAD R9, R13, R27, R10 ;  /* 0x0000001b0d097224 */ /* 0x000fc600078e020a */
[----:B------:R-:W3:Y:S01]  /*0b90*/  LDC R21, c[0x0][0x758] ;  /* 0x0001d600ff157b82 */ /* 0x000ee20000000800 */
[----:B------:R-:W-:Y:S01]  /*0ba0*/  IMAD.IADD R9, R17, 0x1, R9 ;  /* 0x0000000111097824 */ /* 0x000fe200078e0209 */
[----:B0-----:R-:W-:-:S04]  /*0bb0*/  ISETP.NE.U32.AND P0, PT, R28, RZ, PT ;  /* 0x000000ff1c00720c */ /* 0x001fc80003f05070 */
[----:B------:R-:W-:Y:S02]  /*0bc0*/  ISETP.NE.AND.EX P0, PT, R29, RZ, PT, P0 ;  /* 0x000000ff1d00720c */ /* 0x000fe40003f05300 */
[----:B------:R-:W0:Y:S01]  /*0bd0*/  LDC R24, c[0x0][0x700] ;  /* 0x0001c000ff187b82 */ /* 0x000e220000000800 */
[-CC-:B-1----:R-:W-:Y:S02]  /*0be0*/  SHF.R.U64 R18, R16, R14.reuse, R9.reuse ;  /* 0x0000000e10127219 */ /* 0x182fe40000001209 */
[----:B------:R-:W-:Y:S01]  /*0bf0*/  SHF.R.U32.HI R9, RZ, R14, R9 ;  /* 0x0000000eff097219 */ /* 0x000fe20000011609 */
[----:B------:R-:W-:-:S04]  /*0c00*/  IMAD.MOV.U32 R14, RZ, RZ, -0x1 ;  /* 0xffffffffff0e7424 */ /* 0x000fc800078e00ff */
[----:B------:R-:W1:Y:S01]  /*0c10*/  LDC R23, c[0x0][0x748] ;  /* 0x0001d200ff177b82 */ /* 0x000e620000000800 */
[-CC-:B--2---:R-:W-:Y:S02]  /*0c20*/  SHF.R.U64 R27, R18, R20.reuse, R9.reuse ;  /* 0x00000014121b7219 */ /* 0x184fe40000001209 */
[----:B------:R-:W-:Y:S01]  /*0c30*/  SHF.R.U32.HI R10, RZ, R20, R9 ;  /* 0x00000014ff0a7219 */ /* 0x000fe20000011609 */
[----:B------:R-:W-:-:S04]  /*0c40*/  IMAD.MOV.U32 R20, RZ, RZ, 0x1 ;  /* 0x00000001ff147424 */ /* 0x000fc800078e00ff */
[----:B------:R-:W2:Y:S01]  /*0c50*/  LDC R25, c[0x0][0x738] ;  /* 0x0001ce00ff197b82 */ /* 0x000ea20000000800 */
[-CC-:B---3--:R-:W-:Y:S02]  /*0c60*/  SHF.R.U64 R22, R27, R21.reuse, R10.reuse ;  /* 0x000000151b167219 */ /* 0x188fe4000000120a */
[-C--:B------:R-:W-:Y:S02]  /*0c70*/  SHF.L.U32 R9, R14, R21.reuse, RZ ;  /* 0x000000150e097219 */ /* 0x080fe400000006ff */
[----:B------:R-:W-:Y:S01]  /*0c80*/  SHF.R.U32.HI R13, RZ, R21, R10 ;  /* 0x00000015ff0d7219 */ /* 0x000fe2000001160a */
[----:B------:R-:W-:Y:S01]  /*0c90*/  IMAD.MOV.U32 R12, RZ, RZ, R22 ;  /* 0x000000ffff0c7224 */ /* 0x000fe200078e0016 */
[----:B------:R-:W-:Y:S01]  /*0ca0*/  LOP3.LUT R10, RZ, R9, RZ, 0x33, !PT ;  /* 0x00000009ff0a7212 */ /* 0x000fe200078e33ff */
[----:B------:R-:W3:Y:S01]  /*0cb0*/  LDC R26, c[0x0][0x710] ;  /* 0x0001c400ff1a7b82 */ /* 0x000ee20000000800 */
[----:B------:R-:W-:Y:S05]  /*0cc0*/  @!P0 BRA `(.L_x_10) ;  /* 0x0000000000288947 */ /* 0x000fea0003800000 */
[----:B------:R-:W4:Y:S02]  /*0cd0*/  LDC R9, c[0x0][0x74c] ;  /* 0x0001d300ff097b82 */ /* 0x000f240000000800 */
[----:B----4-:R-:W-:-:S05]  /*0ce0*/  IADD3 R9, P0, R22, R9, RZ ;  /* 0x0000000916097210 */ /* 0x010fca0007f1e0ff */
        /* <DEDUP_REMOVED lines=8> */
.L_x_10:
[----:B-1----:R-:W-:Y:S01]  /*0d70*/  SHF.R.U64 R12, R12, R23, R13 ;  /* 0x000000170c0c7219 */ /* 0x002fe2000000120d */
[----:B0-----:R-:W-:Y:S01]  /*0d80*/  VIADD R13, R24, 0xffffffff ;  /* 0xffffffff180d7836 */ /* 0x001fe20000000000 */
[----:B------:R-:W-:Y:S01]  /*0d90*/  SHF.L.U32 R9, R20, R21, RZ ;  /* 0x0000001514097219 */ /* 0x000fe200000006ff */
[----:B------:R-:W-:Y:S01]  /*0da0*/  IMAD.MOV.U32 R16, RZ, RZ, 0x1 ;  /* 0x00000001ff107424 */ /* 0x000fe200078e00ff */
[----:B------:R-:W-:Y:S01]  /*0db0*/  LOP3.LUT R10, R27, R10, RZ, 0xc0, !PT ;  /* 0x0000000a1b0a7212 */ /* 0x000fe200078ec0ff */
[----:B------:R-:W-:Y:S01]  /*0dc0*/  IMAD.MOV R14, RZ, RZ, -R12 ;  /* 0x000000ffff0e7224 */ /* 0x000fe200078e0a0c */
[----:B------:R-:W-:Y:S02]  /*0dd0*/  SEL R11, R11, R32, !P3 ;  /* 0x000000200b0b7207 */ /* 0x000fe40005800000 */
[----:B------:R-:W-:Y:S01]  /*0de0*/  LOP3.LUT R13, R18, R13, RZ, 0xc0, !PT ;  /* 0x0000000d120d7212 */ /* 0x000fe200078ec0ff */
[----:B------:R-:W-:Y:S02]  /*0df0*/  IMAD R10, R9, R12, R10 ;  /* 0x0000000c090a7224 */ /* 0x000fe400078e020a */
[----:B--2---:R-:W-:-:S02]  /*0e00*/  IMAD R9, R14, R25, R22 ;  /* 0x000000190e097224 */ /* 0x004fc400078e0216 */
[----:B---3--:R-:W-:Y:S02]  /*0e10*/  IMAD R11, R10, R26, R11 ;  /* 0x0000001a0a0b7224 */ /* 0x008fe400078e020b */
[----:B------:R-:W-:Y:S02]  /*0e20*/  IMAD R14, R9, R24, R13 ;  /* 0x00000018090e7224 */ /* 0x000fe400078e020d */
[----:B------:R-:W-:-:S03]  /*0e30*/  IMAD.MOV.U32 R9, RZ, RZ, R30 ;  /* 0x000000ffff097224 */ /* 0x000fc600078e001e */
[----:B------:R-:W-:Y:S02]  /*0e40*/  SEL R10, R14, R11, !P3 ;  /* 0x0000000b0e0a7207 */ /* 0x000fe40005800000 */
[----:B------:R-:W-:-:S07]  /*0e50*/  SEL R14, R11, R14, !P3 ;  /* 0x0000000e0b0e7207 */ /* 0x000fce0005800000 */
.L_x_8:
[----:B------:R-:W-:-:S08]  /*0e60*/  NOP ;  /* 0x0000000000007918 */ /* 0x000fd00000000000 */
[----:B------:R-:W0:Y:S02]  /*0e70*/  USETMAXREG.TRY_ALLOC.CTAPOOL UP0, 0xe8 ;  /* 0x000000e8000079c8 */ /* 0x000e240008000600 */
[----:B0-----:R-:W-:-:S13]  /*0e80*/  PLOP3.LUT P0, PT, PT, PT, UP0, 0x80, 0x0 ;  /* 0x000000000000781c */ /* 0x001fda0003f0f008 */
[----:B------:R-:W-:Y:S05]  /*0e90*/  @!P0 BRA `(.L_x_8) ;  /* 0xfffffffc00f08947 */ /* 0x000fea000383ffff */
[----:B------:R-:W-:Y:S01]  /*0ea0*/  ULDC.64 UR4, c[0x0][0x698] ;  /* 0x0001a60000047ab9 */ /* 0x000fe20000000a00 */
[----:B------:R-:W-:Y:S01]  /*0eb0*/  ULDC.64 UR14, c[0x0][0x208] ;  /* 0x00008200000e7ab9 */ /* 0x000fe20000000a00 */
[----:B------:R-:W-:-:S04]  /*0ec0*/  ISETP.NE.U32.AND P0, PT, RZ, UR4, PT ;  /* 0x00000004ff007c0c */ /* 0x000fc8000bf05070 */
[----:B------:R-:W-:-:S13]  /*0ed0*/  ISETP.NE.AND.EX P0, PT, RZ, UR5, PT, P0 ;  /* 0x00000005ff007c0c */ /* 0x000fda000bf05300 */
[----:B------:R-:W-:Y:S05]  /*0ee0*/  @!P0 BRA `(.L_x_11) ;  /* 0x00000000001c8947 */ /* 0x000fea0003800000 */
[----:B------:R-:W0:Y:S02]  /*0ef0*/  LDC.64 R12, c[0x0][0x698] ;  /* 0x0001a600ff0c7b82 */ /* 0x000e240000000a00 */
[----:B0-----:R-:W2:Y:S02]  /*0f00*/  LDG.E.64 R12, desc[UR14][R12.64] ;  /* 0x0000000e0c0c7981 */ /* 0x001ea4000c1e1b00 */
[----:B--2---:R-:W-:-:S04]  /*0f10*/  ISETP.NE.U32.AND P0, PT, R12, RZ, PT ;  /* 0x000000ff0c00720c */ /* 0x004fc80003f05070 */
[----:B------:R-:W-:-:S13]  /*0f20*/  ISETP.NE.AND.EX P0, PT, R13, RZ, PT, P0 ;  /* 0x000000ff0d00720c */ /* 0x000fda0003f05300 */
[----:B------:R-:W-:Y:S05]  /*0f30*/  @!P0 BRA `(.L_x_11) ;  /* 0x0000000000088947 */ /* 0x000fea0003800000 */
[----:B------:R0:W5:Y:S01]  /*0f40*/  LD.E R11, desc[UR14][R12.64] ;  /* 0x0000000e0c0b7980 */ /* 0x000162000c101900 */
[----:B------:R-:W-:Y:S05]  /*0f50*/  BRA `(.L_x_12) ;  /* 0x0000000000207947 */ /* 0x000fea0003800000 */
.L_x_11:
[----:B------:R-:W-:Y:S02]  /*0f60*/  ULDC.64 UR4, c[0x0][0x688] ;  /* 0x0001a20000047ab9 */ /* 0x000fe40000000a00 */
[----:B------:R-:W-:-:S04]  /*0f70*/  ISETP.NE.U32.AND P0, PT, RZ, UR4, PT ;  /* 0x00000004ff007c0c */ /* 0x000fc8000bf05070 */
[----:B------:R-:W-:-:S13]  /*0f80*/  ISETP.NE.AND.EX P0, PT, RZ, UR5, PT, P0 ;  /* 0x00000005ff007c0c */ /* 0x000fda000bf05300 */
[----:B------:R-:W-:Y:S05]  /*0f90*/  @!P0 BRA `(.L_x_13) ;  /* 0x00000000000c8947 */ /* 0x000fea0003800000 */
[----:B------:R-:W0:Y:S02]  /*0fa0*/  LDC.64 R12, c[0x0][0x688] ;  /* 0x0001a200ff0c7b82 */ /* 0x000e240000000a00 */
[----:B0-----:R1:W5:Y:S01]  /*0fb0*/  LDG.E R11, desc[UR14][R12.64] ;  /* 0x0000000e0c0b7981 */ /* 0x001362000c1e1900 */
[----:B------:R-:W-:Y:S05]  /*0fc0*/  BRA `(.L_x_12) ;  /* 0x0000000000047947 */ /* 0x000fea0003800000 */
.L_x_13:
[----:B------:R-:W2:Y:S02]  /*0fd0*/  LDC R11, c[0x0][0x680] ;  /* 0x0001a000ff0b7b82 */ /* 0x000ea40000000800 */
.L_x_12:
[----:B------:R-:W-:Y:S02]  /*0fe0*/  ULDC.64 UR4, c[0x0][0x6a0] ;  /* 0x0001a80000047ab9 */ /* 0x000fe40000000a00 */
[----:B------:R-:W-:-:S04]  /*0ff0*/  ISETP.NE.U32.AND P0, PT, RZ, UR4, PT ;  /* 0x00000004ff007c0c */ /* 0x000fc8000bf05070 */
[----:B------:R-:W-:-:S13]  /*1000*/  ISETP.NE.AND.EX P0, PT, RZ, UR5, PT, P0 ;  /* 0x00000005ff007c0c */ /* 0x000fda000bf05300 */
[----:B------:R-:W-:Y:S05]  /*1010*/  @!P0 BRA `(.L_x_14) ;  /* 0x00000000001c8947 */ /* 0x000fea0003800000 */
[----:B01----:R-:W0:Y:S02]  /*1020*/  LDC.64 R12, c[0x0][0x6a0] ;  /* 0x0001a800ff0c7b82 */ /* 0x003e240000000a00 */
[----:B0-----:R-:W3:Y:S02]  /*1030*/  LDG.E.64 R12, desc[UR14][R12.64] ;  /* 0x0000000e0c0c7981 */ /* 0x001ee4000c1e1b00 */
[----:B---3--:R-:W-:-:S04]  /*1040*/  ISETP.NE.U32.AND P0, PT, R12, RZ, PT ;  /* 0x000000ff0c00720c */ /* 0x008fc80003f05070 */
[----:B------:R-:W-:-:S13]  /*1050*/  ISETP.NE.AND.EX P0, PT, R13, RZ, PT, P0 ;  /* 0x000000ff0d00720c */ /* 0x000fda0003f05300 */
[----:B------:R-:W-:Y:S05]  /*1060*/  @!P0 BRA `(.L_x_14) ;  /* 0x0000000000088947 */ /* 0x000fea0003800000 */
[----:B------:R0:W5:Y:S01]  /*1070*/  LD.E R12, desc[UR14][R12.64] ;  /* 0x0000000e0c0c7980 */ /* 0x000162000c101900 */
[----:B------:R-:W-:Y:S05]  /*1080*/  BRA `(.L_x_15) ;  /* 0x0000000000207947 */ /* 0x000fea0003800000 */
.L_x_14:
[----:B------:R-:W-:Y:S02]  /*1090*/  ULDC.64 UR4, c[0x0][0x690] ;  /* 0x0001a40000047ab9 */ /* 0x000fe40000000a00 */
[----:B------:R-:W-:-:S04]  /*10a0*/  ISETP.NE.U32.AND P0, PT, RZ, UR4, PT ;  /* 0x00000004ff007c0c */ /* 0x000fc8000bf05070 */
[----:B------:R-:W-:-:S13]  /*10b0*/  ISETP.NE.AND.EX P0, PT, RZ, UR5, PT, P0 ;  /* 0x00000005ff007c0c */ /* 0x000fda000bf05300 */
[----:B------:R-:W-:Y:S05]  /*10c0*/  @!P0 BRA `(.L_x_16) ;  /* 0x00000000000c8947 */ /* 0x000fea0003800000 */
[----:B01----:R-:W0:Y:S02]  /*10d0*/  LDC.64 R12, c[0x0][0x690] ;  /* 0x0001a400ff0c7b82 */ /* 0x003e240000000a00 */
[----:B0-----:R1:W5:Y:S01]  /*10e0*/  LDG.E R12, desc[UR14][R12.64] ;  /* 0x0000000e0c0c7981 */ /* 0x001362000c1e1900 */
[----:B------:R-:W-:Y:S05]  /*10f0*/  BRA `(.L_x_15) ;  /* 0x0000000000047947 */ /* 0x000fea0003800000 */
.L_x_16:
[----:B01----:R-:W3:Y:S02]  /*1100*/  LDC R12, c[0x0][0x684] ;  /* 0x0001a100ff0c7b82 */ /* 0x003ee40000000800 */
.L_x_15:
[----:B------:R-:W-:-:S13]  /*1110*/  LOP3.LUT P0, RZ, R16, 0xff, RZ, 0xc0, !PT ;  /* 0x000000ff10ff7812 */ /* 0x000fda000780c0ff */
[----:B------:R-:W-:Y:S05]  /*1120*/  @!P0 EXIT ;  /* 0x000000000000894d */ /* 0x000fea0003800000 */
[----:B------:R-:W-:Y:S01]  /*1130*/  ULDC UR4, c[0x0][0x28c] ;  /* 0x0000a30000047ab9 */ /* 0x000fe20000000800 */
[----:B------:R-:W-:Y:S01]  /*1140*/  LOP3.LUT R160, R4, 0x1, RZ, 0xfc, !PT ;  /* 0x0000000104a07812 */ /* 0x000fe200078efcff */
[----:B------:R-:W-:-:S04]  /*1150*/  UIADD3 UR4, UR4, 0x7f, URZ ;  /* 0x0000007f04047890 */ /* 0x000fc8000fffe03f */
[----:B------:R-:W-:-:S04]  /*1160*/  USHF.R.S32.HI UR5, URZ, 0x1f, UR4 ;  /* 0x0000001f3f057899 */ /* 0x000fc80008011404 */
[----:B------:R-:W-:-:S03]  /*1170*/  ULEA.HI UR5, UR5, UR4, URZ, 0x7 ;  /* 0x0000000405057291 */ /* 0x000fc6000f8f383f */
[----:B------:R-:W-:Y:S01]  /*1180*/  UMOV UR4, URZ ;  /* 0x0000003f00047c82 */ /* 0x000fe20008000000 */
[----:B------:R-:W-:-:S03]  /*1190*/  USHF.R.S32.HI UR6, URZ, 0x7, UR5 ;  /* 0x000000073f067899 */ /* 0x000fc60008011405 */
[----:B------:R-:W-:-:S09]  /*11a0*/  UMOV UR5, URZ ;  /* 0x0000003f00057c82 */ /* 0x000fd20008000000 */
.L_x_281:
[----:B01----:R-:W-:Y:S02]  /*11b0*/  LOP3.LUT R13, R0, 0x80, RZ, 0xc0, !PT ;  /* 0x00000080000d7812 */ /* 0x003fe400078ec0ff */
[----:B------:R-:W-:Y:S02]  /*11c0*/  CS2R R150, SRZ ;  /* 0x0000000000967805 */ /* 0x000fe4000001ff00 */
[----:B------:R-:W-:Y:S02]  /*11d0*/  CS2R R24, SRZ ;  /* 0x0000000000187805 */ /* 0x000fe4000001ff00 */
[----:B------:R-:W-:Y:S02]  /*11e0*/  CS2R R26, SRZ ;  /* 0x00000000001a7805 */ /* 0x000fe4000001ff00 */
[----:B------:R-:W-:Y:S02]  /*11f0*/  SHF.R.U32.HI R15, RZ, 0x7, R13 ;  /* 0x00000007ff0f7819 */ /* 0x000fe4000001160d */
[----:B---3--:R-:W-:-:S02]  /*1200*/  CS2R R28, SRZ ;  /* 0x00000000001c7805 */ /* 0x008fc4000001ff00 */
[----:B------:R-:W-:Y:S02]  /*1210*/  VIMNMX R13, RZ, UR6, PT ;  /* 0x00000006ff0d7c48 */ /* 0x000fe4000bfe0100 */
[----:B------:R-:W-:Y:S02]  /*1220*/  CS2R R30, SRZ ;  /* 0x00000000001e7805 */ /* 0x000fe4000001ff00 */
[----:B------:R-:W-:Y:S02]  /*1230*/  CS2R R32, SRZ ;  /* 0x0000000000207805 */ /* 0x000fe4000001ff00 */
[----:B------:R-:W-:Y:S01]  /*1240*/  CS2R R34, SRZ ;  /* 0x0000000000227805 */ /* 0x000fe2000001ff00 */
[----:B------:R-:W0:Y:S01]  /*1250*/  SHFL.IDX PT, R15, R15, RZ, 0x1f ;  /* 0x00001fff0f0f7589 */ /* 0x000e2200000e0000 */
[----:B------:R-:W-:Y:S02]  /*1260*/  IADD3 R13, -R13, UR6, RZ ;  /* 0x000000060d0d7c10 */ /* 0x000fe4000fffe1ff */
[----:B------:R-:W-:-:S02]  /*1270*/  CS2R R36, SRZ ;  /* 0x0000000000247805 */ /* 0x000fc4000001ff00 */
[----:B------:R-:W-:Y:S02]  /*1280*/  CS2R R38, SRZ ;  /* 0x0000000000267805 */ /* 0x000fe4000001ff00 */
[----:B------:R-:W-:Y:S02]  /*1290*/  CS2R R40, SRZ ;  /* 0x0000000000287805 */ /* 0x000fe4000001ff00 */
[----:B------:R-:W-:Y:S02]  /*12a0*/  ISETP.GE.AND P0, PT, R13, 0x1, PT ;  /* 0x000000010d00780c */ /* 0x000fe40003f06270 */
[----:B------:R-:W-:Y:S02]  /*12b0*/  CS2R R42, SRZ ;  /* 0x00000000002a7805 */ /* 0x000fe4000001ff00 */
[----:B------:R-:W-:Y:S02]  /*12c0*/  CS2R R44, SRZ ;  /* 0x00000000002c7805 */ /* 0x000fe4000001ff00 */
[----:B------:R-:W-:-:S02]  /*12d0*/  CS2R R46, SRZ ;  /* 0x00000000002e7805 */ /* 0x000fc4000001ff00 */
[----:B------:R-:W-:Y:S02]  /*12e0*/  CS2R R48, SRZ ;  /* 0x0000000000307805 */ /* 0x000fe4000001ff00 */
[----:B------:R-:W-:Y:S02]  /*12f0*/  CS2R R50, SRZ ;  /* 0x0000000000327805 */ /* 0x000fe4000001ff00 */
[----:B------:R-:W-:Y:S02]  /*1300*/  CS2R R52, SRZ ;  /* 0x0000000000347805 */ /* 0x000fe4000001ff00 */
        /* <DEDUP_REMOVED lines=12> */
[----:B0-----:R-:W-:Y:S02]  /*13d0*/  R2UR UR7, R15 ;  /* 0x000000000f0772ca */ /* 0x001fe400000e0000 */
        /* <DEDUP_REMOVED lines=33> */
[----:B--2---:R-:W-:Y:S02]  /*15f0*/  CS2R R144, SRZ ;  /* 0x0000000000907805 */ /* 0x004fe4000001ff00 */
[----:B------:R-:W-:Y:S02]  /*1600*/  CS2R R146, SRZ ;  /* 0x0000000000927805 */ /* 0x000fe4000001ff00 */
[----:B------:R-:W-:Y:S01]  /*1610*/  CS2R R148, SRZ ;  /* 0x0000000000947805 */ /* 0x000fe2000001ff00 */
[----:B----45:R-:W-:Y:S06]  /*1620*/  @!P0 BRA `(.L_x_17) ;  /* 0x0000000400708947 */ /* 0x030fec0003800000 */
[----:B------:R-:W0:Y:S01]  /*1630*/  S2UR UR10, SR_CgaCtaId ;  /* 0x00000000000a79c3 */ /* 0x000e220000008800 */
[----:B------:R-:W-:Y:S01]  /*1640*/  ULEA.HI UR8, UR7, UR7, URZ, 0x1 ;  /* 0x0000000707087291 */ /* 0x000fe2000f8f083f */
[----:B------:R-:W-:Y:S01]  /*1650*/  IMAD.U32 R20, RZ, RZ, UR4 ;  /* 0x00000004ff147e24 */ /* 0x000fe2000f8e00ff */
[----:B------:R-:W-:Y:S01]  /*1660*/  UMOV UR9, 0x400 ;  /* 0x0000040000097882 */ /* 0x000fe20000000000 */
[----:B------:R-:W-:Y:S01]  /*1670*/  IMAD.U32 R15, RZ, RZ, UR5 ;  /* 0x00000005ff0f7e24 */ /* 0x000fe2000f8e00ff */
[----:B------:R-:W-:Y:S02]  /*1680*/  ULOP3.LUT UR8, UR8, 0x7fffe, URZ, 0xc0, !UPT ;  /* 0x0007fffe08087892 */ /* 0x000fe4000f8ec03f */
[----:B------:R-:W-:Y:S02]  /*1690*/  UPLOP3.LUT UP0, UPT, UPT, UPT, UPT, 0x40, 0x0 ;  /* 0x000000000000789c */ /* 0x000fe40003f0e870 */
[----:B------:R-:W-:Y:S01]  /*16a0*/  UIADD3 UR8, UR7, -UR8, URZ ;  /* 0x8000000807087290 */ /* 0x000fe2000fffe03f */
[----:B------:R-:W-:Y:S01]  /*16b0*/  UMOV UR12, UR5 ;  /* 0x00000005000c7c82 */ /* 0x000fe20008000000 */
[----:B0-----:R-:W-:-:S04]  /*16c0*/  ULEA UR9, UR10, UR9, 0x18 ;  /* 0x000000090a097291 */ /* 0x001fc8000f8ec03f */
[----:B------:R-:W-:-:S04]  /*16d0*/  ULEA UR8, UR8, UR9, 0xd ;  /* 0x0000000908087291 */ /* 0x000fc8000f8e683f */
[----:B------:R-:W-:-:S04]  /*16e0*/  UIADD3 UR8, UR8, 0x100, URZ ;  /* 0x0000010008087890 */ /* 0x000fc8000fffe03f */
[----:B------:R-:W-:-:S04]  /*16f0*/  USHF.R.U32.HI UR8, URZ, 0x4, UR8 ;  /* 0x000000043f087899 */ /* 0x000fc80008011608 */
[----:B------:R-:W-:-:S12]  /*1700*/  ULOP3.LUT UR7, UR8, 0x3fff, URZ, 0xc0, !UPT ;  /* 0x00003fff08077892 */ /* 0x000fd8000f8ec03f */
.L_x_24:
[----:B------:R-:W-:-:S13]  /*1710*/  ISETP.NE.AND P1, PT, R160, 0x3, PT ;  /* 0x00000003a000780c */ /* 0x000fda0003f25270 */
[----:B01----:R-:W-:Y:S05]  /*1720*/  @!P1 BRA `(.L_x_18) ;  /* 0x0000000000049947 */ /* 0x003fea0003800000 */
[----:B------:R-:W-:Y:S01]  /*1730*/  BPT.TRAP 0x1 ;  /* 0x000000040000795c */ /* 0x000fe20000300000 */
.L_x_18:
[----:B------:R-:W0:Y:S01]  /*1740*/  S2UR UR9, SR_CgaCtaId ;  /* 0x00000000000979c3 */ /* 0x000e220000008800 */
[----:B------:R-:W-:Y:S01]  /*1750*/  UMOV UR8, 0x400 ;  /* 0x0000040000087882 */ /* 0x000fe20000000000 */
[----:B------:R-:W-:Y:S01]  /*1760*/  SHF.L.U32 R18, R20, 0x1f, RZ ;  /* 0x0000001f14127819 */ /* 0x000fe200000006ff */
[----:B0-----:R-:W-:-:S04]  /*1770*/  ULEA UR17, UR9, UR8, 0x18 ;  /* 0x0000000809117291 */ /* 0x001fc8000f8ec03f */
[----:B------:R-:W-:-:S09]  /*1780*/  ULEA UR8, UR12, UR17, 0x3 ;  /* 0x000000110c087291 */ /* 0x000fd2000f8e183f */
[----:B------:R0:W1:Y:S01]  /*1790*/  SYNCS.PHASECHK.TRANS64.TRYWAIT P0, [UR8], R18 ;  /* 0x00000012ff0075a7 */ /* 0x0000620008000148 */
[----:B------:R-:W-:Y:S05]  /*17a0*/  @!P1 BRA `(.L_x_19) ;  /* 0x0000000000049947 */ /* 0x000fea0003800000 */
[----:B------:R-:W-:Y:S01]  /*17b0*/  BPT.TRAP 0x1 ;  /* 0x000000040000795c */ /* 0x000fe20000300000 */
.L_x_19:
[C---:B------:R-:W-:Y:S02]  /*17c0*/  IMAD.SHL.U32 R16, R0.reuse, 0x40, RZ ;  /* 0x0000004000107824 */ /* 0x040fe400078e00ff */
[C---:B------:R-:W-:Y:S02]  /*17d0*/  IMAD.SHL.U32 R17, R0.reuse, 0x400, RZ ;  /* 0x0000040000117824 */ /* 0x040fe400078e00ff */
[----:B------:R-:W-:Y:S01]  /*17e0*/  IMAD.SHL.U32 R19, R0, 0x20, RZ ;  /* 0x0000002000137824 */ /* 0x000fe200078e00ff */
[----:B------:R-:W-:-:S04]  /*17f0*/  LOP3.LUT R16, R16, 0x3800, RZ, 0xc0, !PT ;  /* 0x0000380010107812 */ /* 0x000fc800078ec0ff */
[----:B------:R-:W-:Y:S01]  /*1800*/  LOP3.LUT R16, R16, 0x400, R17, 0xf8, !PT ;  /* 0x0000040010107812 */ /* 0x000fe200078ef811 */
[----:B------:R-:W-:-:S03]  /*1810*/  IMAD.U32 R17, RZ, RZ, UR12 ;  /* 0x0000000cff117e24 */ /* 0x000fc6000f8e00ff */
[----:B------:R-:W-:-:S04]  /*1820*/  LOP3.LUT R16, R16, 0x380, R19, 0xf8, !PT ;  /* 0x0000038010107812 */ /* 0x000fc800078ef813 */
[----:B------:R-:W-:-:S05]  /*1830*/  SHF.R.U32.HI R16, RZ, 0x3, R16 ;  /* 0x00000003ff107819 */ /* 0x000fca0000011610 */
[----:B------:R-:W-:Y:S01]  /*1840*/  IMAD R16, R17, 0x800, R16 ;  /* 0x0000080011107824 */ /* 0x000fe200078e0210 */
[----:B-1----:R-:W-:Y:S06]  /*1850*/  @P0 BRA `(.L_x_20) ;  /* 0x0000000000080947 */ /* 0x002fec0003800000 */
[----:B------:R-:W1:Y:S02]  /*1860*/  SYNCS.PHASECHK.TRANS64.TRYWAIT P0, [UR8], R18 ;  /* 0x00000012ff0075a7 */ /* 0x000e640008000148 */
[----:B-1----:R-:W-:Y:S05]  /*1870*/  @!P0 BRA `(.L_x_21) ;  /* 0x000000b4003c8947 */ /* 0x002fea0003800000 */
.L_x_20:
[----:B------:R-:W4:Y:S01]  /*1880*/  LDS.128 R152, [R16+UR17+0x28100] ;  /* 0x0281001110987984 */ /* 0x000f220008000c00 */
[----:B------:R-:W-:Y:S02]  /*1890*/  UIADD3 UR8, UR17, 0x8100, URZ ;  /* 0x0000810011087890 */ /* 0x000fe4000fffe03f */
[----:B------:R-:W-:Y:S02]  /*18a0*/  ULOP3.LUT UR13, UR7, 0x10000, URZ, 0xfc, !UPT ;  /* 0x00010000070d7892 */ /* 0x000fe4000f8efc3f */
[----:B------:R-:W-:Y:S02]  /*18b0*/  USHF.R.U32.HI UR8, URZ, 0x4, UR8 ;  /* 0x000000043f087899 */ /* 0x000fe40008011608 */
[----:B------:R-:W-:Y:S02]  /*18c0*/  ULEA UR13, UR12, UR13, 0xa ;  /* 0x0000000d0c0d7291 */ /* 0x000fe4000f8e503f */
[----:B------:R-:W-:Y:S01]  /*18d0*/  ULOP3.LUT UR8, UR8, 0x3fff, URZ, 0xc0, !UPT ;  /* 0x00003fff08087892 */ /* 0x000fe2000f8ec03f */
[----:B------:R-:W-:Y:S01]  /*18e0*/  UMOV UR9, 0x40000040 ;  /* 0x4000004000097882 */ /* 0x000fe20000000000 */
[----:B------:R-:W-:-:S02]  /*18f0*/  UMOV UR11, 0x40000040 ;  /* 0x40000040000b7882 */ /* 0x000fc40000000000 */
[----:B------:R-:W-:-:S04]  /*1900*/  ULOP3.LUT UR8, UR8, 0x10000, URZ, 0xfc, !UPT ;  /* 0x0001000008087892 */ /* 0x000fc8000f8efc3f */
[----:B------:R-:W-:-:S03]  /*1910*/  ULEA UR16, UR12, UR8, 0xc ;  /* 0x000000080c107291 */ /* 0x000fc6000f8e603f */
[----:B------:R-:W-:-:S04]  /*1920*/  UMOV UR8, UR13 ;  /* 0x0000000d00087c82 */ /* 0x000fc80008000000 */
[----:B------:R-:W-:Y:S01]  /*1930*/  UMOV UR10, UR16 ;  /* 0x00000010000a7c82 */ /* 0x000fe20008000000 */
[----:B----4-:R-:W-:-:S06]  /*1940*/  WARPGROUP.ARRIVE ;  /* 0x00000000000079c5 */ /* 0x010fcc0000000000 */
[----:B------:R-:W-:Y:S01]  /*1950*/  HGMMA.SP.64x256x32.F32.BF16 R24, gdesc[UR8], R24, UP0, R152, 0x0 ;  /* 0x0be09800081879f0 */ /* 0x000fe2000bf01a18 */
[----:B------:R-:W-:Y:S02]  /*1960*/  UIADD3 UR8, UR13, 0x2, URZ ;  /* 0x000000020d087890 */ /* 0x000fe4000fffe03f */
[----:B------:R-:W-:Y:S01]  /*1970*/  UIADD3 UR10, UR16, 0x4, URZ ;  /* 0x00000004100a7890 */ /* 0x000fe2000fffe03f */
[----:B------:R-:W-:Y:S01]  /*1980*/  UMOV UR9, 0x40000040 ;  /* 0x4000004000097882 */ /* 0x000fe20000000000 */
[----:B------:R-:W-:-:S15]  /*1990*/  UMOV UR11, 0x40000040 ;  /* 0x40000040000b7882 */ /* 0x000fde0000000000 */
[----:B------:R-:W-:-:S12]  /*19a0*/  NOP ;  /* 0x0000000000007918 */ /* 0x000fd80000000000 */
[----:B------:R-:W-:Y:S01]  /*19b0*/  HGMMA.SP.64x256x32.F32.BF16 R24, gdesc[UR8], R24, R153, 0x0 ;  /* 0x0be09900081879f0 */ /* 0x000fe20008701a18 */
        /* <DEDUP_REMOVED lines=11> */
[----:B------:R-:W-:Y:S03]  /*1a70*/  HGMMA.SP.64x256x32.F32.BF16 R24, gdesc[UR8], R24, R155, 0x0, gsb0 ;  /* 0x0be09b00081879f0 */ /* 0x000fe60008001a18 */
[----:B------:R-:W-:Y:S02]  /*1a80*/  WARPGROUP.DEPBAR.LE gsb0, 0x0 ;  /* 0x00008000000079c5 */ /* 0x000fe40000010000 */
[----:B------:R-:W-:Y:S05]  /*1a90*/  @!P1 BRA `(.L_x_22) ;  /* 0x0000000000049947 */ /* 0x000fea0003800000 */
[----:B------:R-:W-:Y:S01]  /*1aa0*/  BPT.TRAP 0x1 ;  /* 0x000000040000795c */ /* 0x000fe20000300000 */
.L_x_22:
[----:B------:R-:W-:-:S13]  /*1ab0*/  LOP3.LUT P0, RZ, R6, R5, RZ, 0xc0, !PT ;  /* 0x0000000506ff7212 */ /* 0x000fda000780c0ff */
[----:B------:R-:W-:-:S05]  /*1ac0*/  @P0 LEA R16, R15, UR17, 0x3 ;  /* 0x000000110f100c11 */ /* 0x000fca000f8e18ff */
[----:B------:R-:W-:-:S05]  /*1ad0*/  @P0 VIADD R16, R16, 0x10 ;  /* 0x0000001010100836 */ /* 0x000fca0000000000 */
[----:B------:R-:W-:-:S04]  /*1ae0*/  @P0 PRMT R16, R7, 0x654, R16 ;  /* 0x0000065407100816 */ /* 0x000fc80000000010 */
[----:B------:R4:W-:Y:S01]  /*1af0*/  @P0 SYNCS.ARRIVE.TRANS64.RED.A1T0 RZ, [R16+URZ], RZ ;  /* 0x000000ff10ff09a7 */ /* 0x0009e2000810043f */
[----:B------:R-:W-:-:S13]  /*1b00*/  ISETP.GT.U32.AND P0, PT, R4, 0x1, PT ;  /* 0x000000010400780c */ /* 0x000fda0003f04070 */
[----:B----4-:R-:W-:Y:S05]  /*1b10*/  @P0 BRA `(.L_x_23) ;  /* 0x0000000000040947 */ /* 0x010fea0003800000 */
[----:B------:R-:W-:Y:S01]  /*1b20*/  BPT.TRAP 0x1 ;  /* 0x000000040000795c */ /* 0x000fe20000300000 */
.L_x_23:
[----:B------:R-:W-:Y:S01]  /*1b30*/  UIADD3 UR12, UR12, 0x1, URZ ;  /* 0x000000010c0c7890 */ /* 0x000fe2000fffe03f */
[----:B------:R-:W-:Y:S01]  /*1b40*/  ISETP.GT.AND P1, PT, R13, 0x1, PT ;  /* 0x000000010d00780c */ /* 0x000fe20003f24270 */
[----:B------:R-:W-:Y:S02]  /*1b50*/  VIADD R15, R15, 0x1 ;  /* 0x000000010f0f7836 */ /* 0x000fe40000000000 */
[----:B------:R-:W-:Y:S01]  /*1b60*/  UISETP.NE.AND UP0, UPT, UR12, 0x2, UPT ;  /* 0x000000020c00788c */ /* 0x000fe2000bf05270 */
[----:B------:R-:W-:Y:S02]  /*1b70*/  VIADD R13, R13, 0xffffffff ;  /* 0xffffffff0d0d7836 */ /* 0x000fe40000000000 */
[C---:B------:R-:W-:Y:S01]  /*1b80*/  ISETP.NE.AND P0, PT, R15.reuse, 0x2, PT ;  /* 0x000000020f00780c */ /* 0x040fe20003f05270 */
[----:B------:R-:W-:Y:S02]  /*1b90*/  USEL UR8, URZ, 0x1, UP0 ;  /* 0x000000013f087887 */ /* 0x000fe40008000000 */
[----:B------:R-:W-:Y:S01]  /*1ba0*/  USEL UR12, UR12, URZ, UP0 ;  /* 0x0000003f0c0c7287 */ /* 0x000fe20008000000 */
[----:B------:R-:W-:Y:S01]  /*1bb0*/  SEL R15, R15, RZ, P0 ;  /* 0x000000ff0f0f7207 */ /* 0x000fe20000000000 */
[----:B------:R-:W-:-:S02]  /*1bc0*/  UPLOP3.LUT UP0, UPT, UPT, UPT, UPT, 0x80, 0x0 ;  /* 0x000000000000789c */ /* 0x000fc40003f0f070 */
[----:B------:R-:W-:Y:S01]  /*1bd0*/  LOP3.LUT R20, R20, UR8, RZ, 0x3c, !PT ;  /* 0x0000000814147c12 */ /* 0x000fe2000f8e3cff */
[----:B------:R-:W-:Y:S08]  /*1be0*/  @P1 BRA `(.L_x_24) ;  /* 0xfffffff800c81947 */ /* 0x000ff0000383ffff */
.L_x_17:
[----:B------:R-:W4:Y:S01]  /*1bf0*/  LDC R20, c[0x0][0x288] ;  /* 0x0000a200ff147b82 */ /* 0x000f220000000800 */
[----:B------:R-:W-:Y:S01]  /*1c00*/  LOP3.LUT R13, R0, 0x60, RZ, 0xc0, !PT ;  /* 0x00000060000d7812 */ /* 0x000fe200078ec0ff */
[----:B------:R-:W-:Y:S01]  /*1c10*/  UIADD3 UR5, UR6, UR5, URZ ;  /* 0x0000000506057290 */ /* 0x000fe2000fffe03f */
[----:B------:R-:W-:Y:S01]  /*1c20*/  SHF.R.U32.HI R15, RZ, 0x2, R0 ;  /* 0x00000002ff0f7819 */ /* 0x000fe20000011600 */
[----:B------:R-:W-:Y:S01]  /*1c30*/  IMAD.SHL.U32 R21, R10, 0x100, RZ ;  /* 0x000001000a157824 */ /* 0x000fe200078e00ff */
[----:B------:R-:W-:Y:S01]  /*1c40*/  SHF.R.U32.HI R13, RZ, 0x5, R13 ;  /* 0x00000005ff0d7819 */ /* 0x000fe2000001160d */
[----:B------:R-:W-:Y:S01]  /*1c50*/  USHF.R.U32.HI UR7, URZ, 0x1, UR5 ;  /* 0x000000013f077899 */ /* 0x000fe20008011605 */
[----:B------:R-:W-:Y:S01]  /*1c60*/  LOP3.LUT R16, R15, 0x7, RZ, 0xc0, !PT ;  /* 0x000000070f107812 */ /* 0x000fe200078ec0ff */
[----:B------:R-:W-:Y:S01]  /*1c70*/  ULDC UR10, c[0x0][0x284] ;  /* 0x0000a100000a7ab9 */ /* 0x000fe20000000800 */
[----:B------:R-:W-:Y:S01]  /*1c80*/  SHF.R.S32.HI R22, RZ, 0x1f, R9 ;  /* 0x0000001fff167819 */ /* 0x000fe20000011409 */
[C---:B-1----:R-:W-:Y:S01]  /*1c90*/  IMAD.SHL.U32 R17, R13.reuse, 0x10, RZ ;  /* 0x000000100d117824 */ /* 0x042fe200078e00ff */
[----:B------:R-:W-:Y:S01]  /*1ca0*/  ULOP3.LUT UR7, UR7, 0x1, URZ, 0xc0, !UPT ;  /* 0x0000000107077892 */ /* 0x000fe2000f8ec03f */
[----:B0-----:R-:W-:Y:S01]  /*1cb0*/  IMAD R18, R13, -0x10, -R16 ;  /* 0xfffffff00d127824 */ /* 0x001fe200078e0a10 */
[----:B------:R-:W-:Y:S01]  /*1cc0*/  SHF.R.U32.HI R13, RZ, 0x1, R0 ;  /* 0x00000001ff0d7819 */ /* 0x000fe20000011600 */
[----:B------:R-:W-:Y:S01]  /*1cd0*/  ULDC.64 UR8, c[0x0][0x6d0] ;  /* 0x0001b40000087ab9 */ /* 0x000fe20000000a00 */
[----:B------:R-:W-:Y:S01]  /*1ce0*/  LOP3.LUT R16, R17, 0xfffffff0, R16, 0xe2, !PT ;  /* 0xfffffff011107812 */ /* 0x000fe200078ee210 */
[----:B------:R-:W-:Y:S01]  /*1cf0*/  IMAD.SHL.U32 R17, R14, 0x80, RZ ;  /* 0x000000800e117824 */ /* 0x000fe200078e00ff */
[----:B------:R-:W-:Y:S01]  /*1d00*/  UISETP.GT.U32.AND UP0, UPT, UR5, 0x1, UPT ;  /* 0x000000010500788c */ /* 0x000fe2000bf04070 */
[----:B------:R-:W-:Y:S01]  /*1d10*/  LOP3.LUT R15, R8, 0x1, RZ, 0xc0, !PT ;  /* 0x00000001080f7812 */ /* 0x000fe200078ec0ff */
[----:B------:R-:W-:Y:S01]  /*1d20*/  UISETP.NE.U32.AND UP1, UPT, UR7, 0x1, UPT ;  /* 0x000000010700788c */ /* 0x000fe2000bf25070 */
[----:B------:R-:W-:Y:S01]  /*1d30*/  LOP3.LUT R16, R16, 0x40, R13, 0xf8, !PT ;  /* 0x0000004010107812 */ /* 0x000fe200078ef80d */
[----:B------:R-:W-:Y:S01]  /*1d40*/  IMAD R14, R22, UR8, RZ ;  /* 0x00000008160e7c24 */ /* 0x000fe2000f8e02ff */
[----:B------:R-:W-:Y:S01]  /*1d50*/  UISETP.LT.U32.AND UP0, UPT, UR6, 0x2, UP0 ;  /* 0x000000020600788c */ /* 0x000fe20008701070 */
[----:B------:R-:W-:Y:S01]  /*1d60*/  IMAD R18, R15, -0x40, R18 ;  /* 0xffffffc00f127824 */ /* 0x000fe200078e0212 */
[----:B----4-:R-:W-:Y:S01]  /*1d70*/  ISETP.GE.AND P0, PT, R21, R20, PT ;  /* 0x000000141500720c */ /* 0x010fe20003f06270 */
[----:B------:R-:W-:Y:S01]  /*1d80*/  UISETP.GT.U32.AND UP1, UPT, UR6, 0x1, !UP1 ;  /* 0x000000010600788c */ /* 0x000fe2000cf24070 */
[----:B------:R-:W-:Y:S01]  /*1d90*/  LOP3.LUT R154, R16, R17, RZ, 0xfc, !PT ;  /* 0x00000011109a7212 */ /* 0x000fe200078efcff */
[----:B------:R-:W-:Y:S01]  /*1da0*/  IMAD R19, R9, UR9, R14 ;  /* 0x0000000909137c24 */ /* 0x000fe2000f8e020e */
[----:B------:R-:W-:Y:S01]  /*1db0*/  ISETP.GE.OR P0, PT, R17, UR10, P0 ;  /* 0x0000000a11007c0c */ /* 0x000fe20008706670 */
[----:B------:R-:W-:Y:S01]  /*1dc0*/  USEL UR7, URZ, 0x1, !UP1 ;  /* 0x000000013f077887 */ /* 0x000fe2000c800000 */
[----:B------:R-:W-:Y:S01]  /*1dd0*/  SHF.R.S32.HI R155, RZ, 0x1f, R154 ;  /* 0x0000001fff9b7819 */ /* 0x000fe2000001149a */
[----:B------:R-:W-:Y:S01]  /*1de0*/  ULOP3.LUT UR5, UR5, 0x1, URZ, 0xc0, !UPT ;  /* 0x0000000105057892 */ /* 0x000fe2000f8ec03f */
[----:B------:R-:W-:Y:S01]  /*1df0*/  LOP3.LUT R13, R0, 0x3, RZ, 0xc0, !PT ;  /* 0x00000003000d7812 */ /* 0x000fe200078ec0ff */
[----:B------:R-:W-:-:S02]  /*1e00*/  WARPGROUP.DEPBAR.LE gsb0, 0x0 ;  /* 0x00008000000079c5 */ /* 0x000fc40000010000 */
[----:B------:R-:W-:Y:S01]  /*1e10*/  IMAD.WIDE.U32 R14, R9, UR8, R154 ;  /* 0x00000008090e7c25 */ /* 0x000fe2000f8e009a */
[----:B------:R-:W-:-:S03]  /*1e20*/  USEL UR8, URZ, 0x1, !UP0 ;  /* 0x000000013f087887 */ /* 0x000fc6000c000000 */
[----:B------:R-:W-:Y:S01]  /*1e30*/  IMAD R16, R13, -0x2, R20 ;  /* 0xfffffffe0d107824 */ /* 0x000fe200078e0214 */
[----:B------:R-:W-:Y:S01]  /*1e40*/  ULOP3.LUT UR4, UR7, UR4, UR8, 0x96, !UPT ;  /* 0x0000000407047292 */ /* 0x000fe2000f8e9608 */
[----:B------:R-:W-:Y:S01]  /*1e50*/  IADD3 R13, -R17, UR10, R18 ;  /* 0x0000000a110d7c10 */ /* 0x000fe2000fffe112 */
[----:B------:R-:W-:Y:S02]  /*1e60*/  IMAD.MOV.U32 R18, RZ, RZ, R14 ;  /* 0x000000ffff127224 */ /* 0x000fe400078e000e */
[----:B------:R-:W-:Y:S02]  /*1e70*/  IMAD.IADD R19, R15, 0x1, R19 ;  /* 0x000000010f137824 */ /* 0x000fe400078e0213 */
[----:B------:R-:W-:Y:S01]  /*1e80*/  IMAD.IADD R14, R16, 0x1, -R21 ;  /* 0x00000001100e7824 */ /* 0x000fe200078e0a15 */
[----:B------:R-:W-:Y:S06]  /*1e90*/  @P0 BRA `(.L_x_25) ;  /* 0x0000009000980947 */ /* 0x000fec0003800000 */
[----:B------:R-:W0:Y:S01]  /*1ea0*/  LDC.64 R16, c[0x0][0x6c8] ;  /* 0x0001b200ff107b82 */ /* 0x000e220000000a00 */
[----:B---3-5:R-:W-:Y:S01]  /*1eb0*/  FSETP.NEU.AND P1, PT, R12, RZ, PT ;  /* 0x000000ff0c00720b */ /* 0x028fe20003f2d000 */
[----:B------:R-:W-:Y:S01]  /*1ec0*/  IMAD.WIDE R20, R10, 0x100, RZ ;  /* 0x000001000a147825 */ /* 0x000fe200078e02ff */
[----:B------:R-:W-:Y:S01]  /*1ed0*/  ISETP.GT.AND P0, PT, R14, RZ, PT ;  /* 0x000000ff0e00720c */ /* 0x000fe20003f04270 */
[----:B------:R-:W-:Y:S02]  /*1ee0*/  BSSY B0, `(.L_x_25) ;  /* 0x0000921000007945 */ /* 0x000fe40003800000 */
[----:B------:R-:W-:Y:S01]  /*1ef0*/  IMAD.SHL.U32 R15, R0, 0x2, RZ ;  /* 0x00000002000f7824 */ /* 0x000fe200078e00ff */
[----:B------:R-:W-:-:S04]  /*1f00*/  ISETP.GT.AND P5, PT, R13, RZ, P0 ;  /* 0x000000ff0d00720c */ /* 0x000fc800007a4270 */
[----:B------:R-:W-:Y:S01]  /*1f10*/  LOP3.LUT R163, R20, 0x6, R15, 0xf8, !PT ;  /* 0x0000000614a37812 */ /* 0x000fe200078ef80f */
[----:B0-----:R-:W-:-:S04]  /*1f20*/  IMAD R10, R21, R16, RZ ;  /* 0x00000010150a7224 */ /* 0x001fc800078e02ff */
[----:B------:R-:W-:-:S04]  /*1f30*/  IMAD.WIDE.U32 R156, R163, R16, R18 ;  /* 0x00000010a39c7225 */ /* 0x000fc800078e0012 */
[----:B------:R-:W-:-:S04]  /*1f40*/  IMAD R15, R163, R17, R10 ;  /* 0x00000011a30f7224 */ /* 0x000fc800078e020a */
[----:B------:R-:W-:Y:S01]  /*1f50*/  IMAD.IADD R165, R157, 0x1, R15 ;  /* 0x000000019da57824 */ /* 0x000fe200078e020f */
[----:B------:R-:W-:Y:S06]  /*1f60*/  @!P1 BRA `(.L_x_26) ;  /* 0x00000064005c9947 */ /* 0x000fec0003800000 */
[----:B------:R-:W-:Y:S01]  /*1f70*/  ULDC.64 UR8, c[0x0][0x6b8] ;  /* 0x0001ae0000087ab9 */ /* 0x000fe20000000a00 */
[----:B------:R-:W-:Y:S01]  /*1f80*/  ULDC.64 UR12, c[0x0][0x6b0] ;  /* 0x0001ac00000c7ab9 */ /* 0x000fe20000000a00 */
[----:B------:R-:W-:Y:S01]  /*1f90*/  IMAD R10, R22, UR8, RZ ;  /* 0x00000008160a7c24 */ /* 0x000fe2000f8e02ff */
[----:B------:R-:W-:Y:S01]  /*1fa0*/  ULDC.64 UR16, c[0x0][0x6a8] ;  /* 0x0001aa0000107ab9 */ /* 0x000fe20000000a00 */
[C---:B------:R-:W-:Y:S01]  /*1fb0*/  IMAD.WIDE.U32 R22, R9.reuse, UR8, R154 ;  /* 0x0000000809167c25 */ /* 0x040fe2000f8e009a */
[----:B------:R-:W0:Y:S01]  /*1fc0*/  LDC.64 R152, c[0x0][0x6b0] ;  /* 0x0001ac00ff987b82 */ /* 0x000e220000000a00 */
[----:B------:R-:W-:Y:S02]  /*1fd0*/  ULDC.64 UR10, c[0x0][0x6c0] ;  /* 0x0001b000000a7ab9 */ /* 0x000fe40000000a00 */
[----:B------:R-:W-:Y:S02]  /*1fe0*/  IMAD R161, R9, UR9, R10 ;  /* 0x0000000909a17c24 */ /* 0x000fe4000f8e020a */
[----:B------:R-:W-:-:S02]  /*1ff0*/  IMAD R20, R21, UR12, RZ ;  /* 0x0000000c15147c24 */ /* 0x000fc4000f8e02ff */
[----:B------:R-:W-:Y:S02]  /*2000*/  IMAD.IADD R23, R23, 0x1, R161 ;  /* 0x0000000117177824 */ /* 0x000fe400078e02a1 */
[C---:B------:R-:W-:Y:S02]  /*2010*/  IMAD R159, R163.reuse, UR13, R20 ;  /* 0x0000000da39f7c24 */ /* 0x040fe4000f8e0214 */
[----:B------:R-:W-:-:S04]  /*2020*/  IMAD.WIDE.U32 R18, R163, UR12, R22 ;  /* 0x0000000ca3127c25 */ /* 0x000fc8000f8e0016 */
[----:B------:R-:W-:Y:S01]  /*2030*/  IMAD.IADD R15, R19, 0x1, R159 ;  /* 0x00000001130f7824 */ /* 0x000fe200078e029f */
[----:B------:R-:W-:-:S04]  /*2040*/  LEA R20, P1, R18, UR16, 0x2 ;  /* 0x0000001012147c11 */ /* 0x000fc8000f8210ff */
[----:B------:R-:W-:-:S05]  /*2050*/  LEA.HI.X R21, R18, UR17, R15, 0x2, P1 ;  /* 0x0000001112157c11 */ /* 0x000fca00088f140f */
[----:B------:R-:W3:Y:S01]  /*2060*/  @P5 LDG.E.LTC128B R15, desc[UR14][R20.64] ;  /* 0x0000000e140f5981 */ /* 0x000ee2000c1e1920 */
[C---:B------:R-:W-:Y:S01]  /*2070*/  LEA R18, P1, R156.reuse, UR10, 0x2 ;  /* 0x0000000a9c127c11 */ /* 0x040fe2000f8210ff */
[----:B0-----:R-:W-:Y:S01]  /*2080*/  IMAD.WIDE.U32 R152, R163, UR12, R152 ;  /* 0x0000000ca3987c25 */ /* 0x001fe2000f8e0098 */
[----:B------:R-:W-:Y:S01]  /*2090*/  BSSY B1, `(.L_x_27) ;  /* 0x0000014000017945 */ /* 0x000fe20003800000 */
[----:B------:R-:W-:Y:S02]  /*20a0*/  ISETP.GT.AND P0, PT, R13, 0x8, P0 ;  /* 0x000000080d00780c */ /* 0x000fe40000704270 */
[----:B------:R-:W-:Y:S02]  /*20b0*/  LEA.HI.X R19, R156, UR11, R165, 0x2, P1 ;  /* 0x0000000b9c137c11 */ /* 0x000fe400088f14a5 */
[----:B------:R-:W-:Y:S02]  /*20c0*/  ISETP.GT.AND P1, PT, R14, 0x1, PT ;  /* 0x000000010e00780c */ /* 0x000fe40003f24270 */
[----:B------:R-:W-:-:S02]  /*20d0*/  IADD3 R10, P2, R22, R152, RZ ;  /* 0x00000098160a7210 */ /* 0x000fc40007f5e0ff */
[----:B------:R-:W-:Y:S02]  /*20e0*/  IADD3 R158, P4, R154, R152, RZ ;  /* 0x000000989a9e7210 */ /* 0x000fe40007f9e0ff */
[----:B------:R-:W-:Y:S01]  /*20f0*/  LEA R152, P6, R16, R18, 0x2 ;  /* 0x0000001210987211 */ /* 0x000fe200078c10ff */
[----:B---3--:R-:W-:-:S04]  /*2100*/  FMUL R157, R15, R12 ;  /* 0x0000000c0f9d7220 */ /* 0x008fc80000400000 */
[----:B--2---:R-:W-:Y:S01]  /*2110*/  FFMA R165, R24, R11, R157 ;  /* 0x0000000b18a57223 */ /* 0x004fe2000000009d */
[----:B------:R-:W-:-:S04]  /*2120*/  IMAD.WIDE.U32 R156, R163, UR12, R154 ;  /* 0x0000000ca39c7c25 */ /* 0x000fc8000f8e009a */
[----:B------:R0:W-:Y:S01]  /*2130*/  @P5 STG.E desc[UR14][R18.64], R165 ;  /* 0x000000a512005986 */ /* 0x0001e2000c10190e */
[----:B------:R-:W-:Y:S01]  /*2140*/  ISETP.GT.AND P5, PT, R13, RZ, P1 ;  /* 0x000000ff0d00720c */ /* 0x000fe20000fa4270 */
[C---:B------:R-:W-:Y:S02]  /*2150*/  IMAD.IADD R163, R159.reuse, 0x1, R153 ;  /* 0x000000019fa37824 */ /* 0x040fe400078e0299 */
[----:B------:R-:W-:Y:S02]  /*2160*/  IMAD.IADD R157, R159, 0x1, R157 ;  /* 0x000000019f9d7824 */ /* 0x000fe400078e029d */
[----:B------:R-:W-:Y:S01]  /*2170*/  IMAD.X R23, R163, 0x1, R23, P2 ;  /* 0x00000001a3177824 */ /* 0x000fe200010e0617 */
[----:B------:R-:W-:Y:S01]  /*2180*/  LEA R22, P2, R10, UR16, 0x2 ;  /* 0x000000100a167c11 */ /* 0x000fe2000f8410ff */
[----:B------:R-:W-:-:S03]  /*2190*/  IMAD.WIDE.U32 R156, R9, UR8, R156 ;  /* 0x00000008099c7c25 */ /* 0x000fc6000f8e009c */
[----:B------:R-:W-:-:S03]  /*21a0*/  LEA.HI.X R23, R10, UR17, R23, 0x2, P2 ;  /* 0x000000110a177c11 */ /* 0x000fc600090f1417 */
[----:B0-----:R-:W-:Y:S06]  /*21b0*/  @!P5 BRA `(.L_x_28) ;  /* 0x000000000004d947 */ /* 0x001fec0003800000 */
[----:B------:R0:W5:Y:S02]  /*21c0*/  LDG.E.LTC128B R15, desc[UR14][R22.64] ;  /* 0x0000000e160f7981 */ /* 0x000164000c1e1920 */
.L_x_28:
[----:B------:R-:W-:Y:S05]  /*21d0*/  BSYNC B1 ;  /* 0x0000000000017941 */ /* 0x000fea0003800000 */
.L_x_27:
[----:B-----5:R-:W-:Y:S01]  /*21e0*/  FMUL R10, R15, R12 ;  /* 0x0000000c0f0a7220 */ /* 0x020fe20000400000 */
[----:B------:R-:W-:Y:S01]  /*21f0*/  LEA.HI.X R153, R16, R19, R17, 0x2, P6 ;  /* 0x0000001310997211 */ /* 0x000fe200030f1411 */
[----:B------:R-:W-:Y:S01]  /*2200*/  IMAD.IADD R157, R161, 0x1, R157 ;  /* 0x00000001a19d7824 */ /* 0x000fe200078e029d */
[C---:B------:R-:W-:Y:S01]  /*2210*/  LEA R24, P2, R156.reuse, UR16, 0x2 ;  /* 0x000000109c187c11 */ /* 0x040fe2000f8410ff */
[----:B------:R-:W-:Y:S01]  /*2220*/  FFMA R165, R25, R11, R10 ;  /* 0x0000000b19a57223 */ /* 0x000fe2000000000a */
[----:B------:R-:W-:Y:S01]  /*2230*/  BSSY B1, `(.L_x_29) ;  /* 0x0000006000017945 */ /* 0x000fe20003800000 */
[----:B------:R-:W-:Y:S01]  /*2240*/  IMAD.X R159, R155, 0x1, R163, P4 ;  /* 0x000000019b9f7824 */ /* 0x000fe200020e06a3 */
[----:B------:R-:W-:Y:S02]  /*2250*/  LEA.HI.X R25, R156, UR17, R157, 0x2, P2 ;  /* 0x000000119c197c11 */ /* 0x000fe400090f149d */
[----:B------:R1:W-:Y:S01]  /*2260*/  @P5 STG.E desc[UR14][R152.64], R165 ;  /* 0x000000a598005986 */ /* 0x0003e2000c10190e */
[----:B------:R-:W-:Y:S06]  /*2270*/  @!P0 BRA `(.L_x_30) ;  /* 0x0000000000048947 */ /* 0x000fec0003800000 */
[----:B------:R2:W5:Y:S02]  /*2280*/  LDG.E.LTC128B R15, desc[UR14][R24.64+0x20] ;  /* 0x0000200e180f7981 */ /* 0x000564000c1e1920 */
.L_x_30:
[----:B------:R-:W-:Y:S05]  /*2290*/  BSYNC B1 ;  /* 0x0000000000017941 */ /* 0x000fea0003800000 */
.L_x_29:
[----:B-----5:R-:W-:Y:S01]  /*22a0*/  FMUL R155, R15, R12 ;  /* 0x0000000c0f9b7220 */ /* 0x020fe20000400000 */
[----:B------:R-:W-:Y:S01]  /*22b0*/  ISETP.GT.AND P1, PT, R13, 0x8, P1 ;  /* 0x000000080d00780c */ /* 0x000fe20000f24270 */
[----:B--2---:R-:W-:Y:S01]  /*22c0*/  IMAD.WIDE.U32 R24, R9, UR8, R158 ;  /* 0x0000000809187c25 */ /* 0x004fe2000f8e009e */
[----:B------:R-:W-:-:S03]  /*22d0*/  ISETP.GT.AND P2, PT, R14, 0x8, PT ;  /* 0x000000080e00780c */ /* 0x000fc60003f44270 */
[----:B------:R-:W-:Y:S01]  /*22e0*/  FFMA R157, R26, R11, R155 ;  /* 0x0000000b1a9d7223 */ /* 0x000fe2000000009b */
[----:B------:R-:W-:Y:S01]  /*22f0*/  USHF.L.U64.HI UR10, UR12, 0x5, UR13 ;  /* 0x000000050c0a7899 */ /* 0x000fe2000801020d */
[----:B------:R-:W-:Y:S01]  /*2300*/  IMAD.IADD R9, R161, 0x1, R25 ;  /* 0x00000001a1097824 */ /* 0x000fe200078e0219 */
[C---:B------:R-:W-:Y:S01]  /*2310*/  LEA R154, P5, R24.reuse, UR16, 0x2 ;  /* 0x00000010189a7c11 */ /* 0x040fe2000f8a10ff */
[----:B------:R-:W-:Y:S01]  /*2320*/  USHF.L.U32 UR9, UR12, 0x5, URZ ;  /* 0x000000050c097899 */ /* 0x000fe2000800063f */
[----:B------:R2:W-:Y:S01]  /*2330*/  @P0 STG.E desc[UR14][R18.64+0x20], R157 ;  /* 0x0000209d12000986 */ /* 0x0005e2000c10190e */
[----:B------:R-:W-:Y:S01]  /*2340*/  BSSY B1, `(.L_x_31) ;  /* 0x0000005000017945 */ /* 0x000fe20003800000 */
[----:B------:R-:W-:Y:S02]  /*2350*/  ISETP.GT.AND P4, PT, R13, RZ, P2 ;  /* 0x000000ff0d00720c */ /* 0x000fe40001784270 */
[----:B------:R-:W-:Y:S01]  /*2360*/  LEA.HI.X R155, R24, UR17, R9, 0x2, P5 ;  /* 0x00000011189b7c11 */ /* 0x000fe2000a8f1409 */
[----:B------:R-:W-:Y:S10]  /*2370*/  @!P1 BRA `(.L_x_32) ;  /* 0x0000000000049947 */ /* 0x000ff40003800000 */
[----:B------:R3:W5:Y:S02]  /*2380*/  LDG.E.LTC128B R15, desc[UR14][R154.64+0x20] ;  /* 0x0000200e9a0f7981 */ /* 0x000764000c1e1920 */
.L_x_32:
[----:B------:R-:W-:Y:S05]  /*2390*/  BSYNC B1 ;  /* 0x0000000000017941 */ /* 0x000fea0003800000 */
.L_x_31:
[----:B-----5:R-:W-:Y:S01]  /*23a0*/  FMUL R10, R15, R12 ;  /* 0x0000000c0f0a7220 */ /* 0x020fe20000400000 */
[----:B------:R-:W-:Y:S01]  /*23b0*/  IADD3 R24, P0, R20, UR9, RZ ;  /* 0x0000000914187c10 */ /* 0x000fe2000ff1e0ff */
[----:B------:R-:W-:Y:S02]  /*23c0*/  IMAD.MOV.U32 R159, RZ, RZ, R15 ;  /* 0x000000ffff9f7224 */ /* 0x000fe400078e000f */
[----:B------:R-:W-:Y:S01]  /*23d0*/  FFMA R161, R27, R11, R10 ;  /* 0x0000000b1ba17223 */ /* 0x000fe2000000000a */
[----:B------:R-:W-:Y:S01]  /*23e0*/  @P1 IMAD.MOV.U32 R26, RZ, RZ, R152 ;  /* 0x000000ffff1a1224 */ /* 0x000fe200078e0098 */
[----:B------:R-:W-:Y:S01]  /*23f0*/  IADD3.X R25, R21, UR10, RZ, P0, !PT ;  /* 0x0000000a15197c10 */ /* 0x000fe200087fe4ff */
[----:B------:R-:W-:-:S05]  /*2400*/  @P1 IMAD.MOV.U32 R27, RZ, RZ, R153 ;  /* 0x000000ffff1b1224 */ /* 0x000fca00078e0099 */
[----:B------:R4:W-:Y:S04]  /*2410*/  @P1 STG.E desc[UR14][R26.64+0x20], R161 ;  /* 0x000020a11a001986 */ /* 0x0009e8000c10190e */
[----:B------:R-:W4:Y:S01]  /*2420*/  @P4 LDG.E.LTC128B R159, desc[UR14][R24.64] ;  /* 0x0000000e189f4981 */ /* 0x000f22000c1e1920 */
[C---:B------:R-:W-:Y:S01]  /*2430*/  IMAD.SHL.U32 R9, R16.reuse, 0x20, RZ ;  /* 0x0000002010097824 */ /* 0x040fe200078e00ff */
[----:B------:R-:W-:Y:S01]  /*2440*/  SHF.L.U64.HI R10, R16, 0x5, R17 ;  /* 0x00000005100a7819 */ /* 0x000fe20000010211 */
[----:B------:R-:W-:Y:S01]  /*2450*/  BSSY B1, `(.L_x_33) ;  /* 0x000000c000017945 */ /* 0x000fe20003800000 */
[----:B------:R-:W-:Y:S02]  /*2460*/  ISETP.GT.AND P0, PT, R14, 0x9, PT ;  /* 0x000000090e00780c */ /* 0x000fe40003f04270 */
[----:B---3--:R-:W-:-:S02]  /*2470*/  IADD3 R154, P5, R9, R18, RZ ;  /* 0x00000012099a7210 */ /* 0x008fc40007fbe0ff */
[----:B------:R-:W-:-:S03]  /*2480*/  ISETP.GT.AND P1, PT, R13, RZ, P0 ;  /* 0x000000ff0d00720c */ /* 0x000fc60000724270 */
[----:B------:R-:W-:Y:S01]  /*2490*/  IMAD.X R155, R10, 0x1, R19, P5 ;  /* 0x000000010a9b7824 */ /* 0x000fe200028e0613 */
[----:B------:R-:W-:-:S04]  /*24a0*/  IADD3 R156, P5, R22, UR9, RZ ;  /* 0x00000009169c7c10 */ /* 0x000fc8000ffbe0ff */
[----:B--2---:R-:W-:Y:S01]  /*24b0*/  IADD3.X R157, R23, UR10, RZ, P5, !PT ;  /* 0x0000000a179d7c10 */ /* 0x004fe2000affe4ff */
[----:B----4-:R-:W-:-:S04]  /*24c0*/  FMUL R15, R159, R12 ;  /* 0x0000000c9f0f7220 */ /* 0x010fc80000400000 */
[----:B------:R-:W-:-:S05]  /*24d0*/  FFMA R15, R28, R11, R15 ;  /* 0x0000000b1c0f7223 */ /* 0x000fca000000000f */
[----:B------:R2:W-:Y:S01]  /*24e0*/  @P4 STG.E desc[UR14][R154.64], R15 ;  /* 0x0000000f9a004986 */ /* 0x0005e2000c10190e */
[----:B------:R-:W-:Y:S05]  /*24f0*/  @!P1 BRA `(.L_x_34) ;  /* 0x0000000000049947 */ /* 0x000fea0003800000 */
[----:B------:R3:W5:Y:S02]  /*2500*/  LDG.E.LTC128B R159, desc[UR14][R156.64] ;  /* 0x0000000e9c9f7981 */ /* 0x000764000c1e1920 */
.L_x_34:
[----:B------:R-:W-:Y:S05]  /*2510*/  BSYNC B1 ;  /* 0x0000000000017941 */ /* 0x000fea0003800000 */
.L_x_33:
[----:B------:R-:W-:Y:S01]  /*2520*/  UIADD3 UR7, UP0, UR9, 0x20, URZ ;  /* 0x0000002009077890 */ /* 0x000fe2000ff1e03f */
[----:B------:R-:W-:Y:S01]  /*2530*/  ISETP.GT.AND P2, PT, R13, 0x8, P2 ;  /* 0x000000080d00780c */ /* 0x000fe20001744270 */
[----:B-----5:R-:W-:Y:S01]  /*2540*/  FMUL R16, R159, R12 ;  /* 0x0000000c9f107220 */ /* 0x020fe20000400000 */
[----:B------:R-:W-:Y:S01]  /*2550*/  IADD3 R26, P4, R9, R152, RZ ;  /* 0x00000098091a7210 */ /* 0x000fe20007f9e0ff */
[----:B------:R-:W-:Y:S02]  /*2560*/  UIADD3.X UR8, URZ, UR10, URZ, UP0, !UPT ;  /* 0x0000000a3f087290 */ /* 0x000fe400087fe43f */
[----:B------:R-:W-:Y:S01]  /*2570*/  IADD3 R20, P5, R20, UR7, RZ ;  /* 0x0000000714147c10 */ /* 0x000fe2000ffbe0ff */
[----:B------:R-:W-:Y:S01]  /*2580*/  FFMA R29, R29, R11, R16 ;  /* 0x0000000b1d1d7223 */ /* 0x000fe20000000010 */
[----:B------:R-:W-:Y:S02]  /*2590*/  IMAD.X R27, R10, 0x1, R153, P4 ;  /* 0x000000010a1b7824 */ /* 0x000fe400020e0699 */
[----:B------:R-:W-:-:S03]  /*25a0*/  IADD3.X R21, R21, UR8, RZ, P5, !PT ;  /* 0x0000000815157c10 */ /* 0x000fc6000affe4ff */
[----:B------:R4:W-:Y:S04]  /*25b0*/  @P1 STG.E desc[UR14][R26.64], R29 ;  /* 0x0000001d1a001986 */ /* 0x0009e8000c10190e */
[----:B------:R-:W3:Y:S01]  /*25c0*/  @P2 LDG.E.LTC128B R159, desc[UR14][R20.64] ;  /* 0x0000000e149f2981 */ /* 0x000ee2000c1e1920 */
[----:B------:R-:W-:Y:S01]  /*25d0*/  IADD3 R16, P1, R9, 0x20, RZ ;  /* 0x0000002009107810 */ /* 0x000fe20007f3e0ff */
[----:B------:R-:W-:Y:S01]  /*25e0*/  BSSY B1, `(.L_x_35) ;  /* 0x000000c000017945 */ /* 0x000fe20003800000 */
[----:B------:R-:W-:Y:S02]  /*25f0*/  ISETP.GT.AND P4, PT, R13, 0x8, P0 ;  /* 0x000000080d00780c */ /* 0x000fe40000784270 */
[----:B------:R-:W-:Y:S01]  /*2600*/  IADD3 R18, P5, R16, R18, RZ ;  /* 0x0000001210127210 */ /* 0x000fe20007fbe0ff */
[----:B--2---:R-:W-:Y:S01]  /*2610*/  IMAD.X R15, RZ, RZ, R10, P1 ;  /* 0x000000ffff0f7224 */ /* 0x004fe200008e060a */
[----:B0-----:R-:W-:-:S03]  /*2620*/  IADD3 R22, P0, R22, UR7, RZ ;  /* 0x0000000716167c10 */ /* 0x001fc6000ff1e0ff */
[----:B------:R-:W-:Y:S01]  /*2630*/  IMAD.X R19, R15, 0x1, R19, P5 ;  /* 0x000000010f137824 */ /* 0x000fe200028e0613 */
[----:B------:R-:W-:Y:S01]  /*2640*/  IADD3.X R23, R23, UR8, RZ, P0, !PT ;  /* 0x0000000817177c10 */ /* 0x000fe200087fe4ff */
[----:B---3--:R-:W-:-:S04]  /*2650*/  FMUL R17, R159, R12 ;  /* 0x0000000c9f117220 */ /* 0x008fc80000400000 */
[----:B------:R-:W-:-:S05]  /*2660*/  FFMA R17, R30, R11, R17 ;  /* 0x0000000b1e117223 */ /* 0x000fca0000000011 */
[----:B------:R4:W-:Y:S01]  /*2670*/  @P2 STG.E desc[UR14][R18.64], R17 ;  /* 0x0000001112002986 */ /* 0x0009e2000c10190e */
[----:B------:R-:W-:Y:S05]  /*2680*/  @!P4 BRA `(.L_x_36) ;  /* 0x000000000004c947 */ /* 0x000fea0003800000 */
[----:B------:R0:W5:Y:S02]  /*2690*/  LDG.E.LTC128B R159, desc[UR14][R22.64] ;  /* 0x0000000e169f7981 */ /* 0x000164000c1e1920 */
.L_x_36:
[----:B------:R-:W-:Y:S05]  /*26a0*/  BSYNC B1 ;  /* 0x0000000000017941 */ /* 0x000fea0003800000 */
.L_x_35:
[----:B------:R-:W-:Y:S01]  /*26b0*/  IADD3 R20, P2, R16, R152, RZ ;  /* 0x0000009810147210 */ /* 0x000fe20007f5e0ff */
[----:B----45:R-:W-:Y:S01]  /*26c0*/  FMUL R18, R159, R12 ;  /* 0x0000000c9f127220 */ /* 0x030fe20000400000 */
[C---:B------:R-:W-:Y:S01]  /*26d0*/  ISETP.GT.AND P1, PT, R14.reuse, 0x10, PT ;  /* 0x000000100e00780c */ /* 0x040fe20003f24270 */
[----:B------:R-:W-:Y:S01]  /*26e0*/  BSSY B1, `(.L_x_37) ;  /* 0x000000b000017945 */ /* 0x000fe20003800000 */
[----:B------:R-:W-:Y:S01]  /*26f0*/  ISETP.GT.AND P0, PT, R14, 0x11, PT ;  /* 0x000000110e00780c */ /* 0x000fe20003f04270 */
[----:B------:R-:W-:Y:S01]  /*2700*/  FFMA R31, R31, R11, R18 ;  /* 0x0000000b1f1f7223 */ /* 0x000fe20000000012 */
[----:B------:R-:W-:Y:S01]  /*2710*/  IMAD.X R21, R15, 0x1, R153, P2 ;  /* 0x000000010f157824 */ /* 0x000fe200010e0699 */
[----:B------:R-:W-:Y:S02]  /*2720*/  ISETP.GT.AND P5, PT, R13, RZ, P1 ;  /* 0x000000ff0d00720c */ /* 0x000fe40000fa4270 */
[----:B0-----:R-:W-:Y:S02]  /*2730*/  IADD3 R22, P2, R24, UR9, RZ ;  /* 0x0000000918167c10 */ /* 0x001fe4000ff5e0ff */
[----:B------:R0:W-:Y:S01]  /*2740*/  @P4 STG.E desc[UR14][R20.64], R31 ;  /* 0x0000001f14004986 */ /* 0x0001e2000c10190e */
[----:B------:R-:W-:-:S02]  /*2750*/  IADD3 R18, P6, R154, R9, RZ ;  /* 0x000000099a127210 */ /* 0x000fc40007fde0ff */
[----:B------:R-:W-:-:S06]  /*2760*/  IADD3.X R23, R25, UR10, RZ, P2, !PT ;  /* 0x0000000a19177c10 */ /* 0x000fcc00097fe4ff */
[----:B------:R-:W-:Y:S05]  /*2770*/  @!P5 BRA `(.L_x_38) ;  /* 0x000000000004d947 */ /* 0x000fea0003800000 */
[----:B------:R2:W5:Y:S02]  /*2780*/  LDG.E.LTC128B R159, desc[UR14][R22.64] ;  /* 0x0000000e169f7981 */ /* 0x000564000c1e1920 */
.L_x_38:
[----:B------:R-:W-:Y:S05]  /*2790*/  BSYNC B1 ;  /* 0x0000000000017941 */ /* 0x000fea0003800000 */
.L_x_37:
[----:B-----5:R-:W-:Y:S01]  /*27a0*/  FMUL R17, R159, R12 ;  /* 0x0000000c9f117220 */ /* 0x020fe20000400000 */
[----:B------:R-:W-:Y:S01]  /*27b0*/  IMAD.X R19, R155, 0x1, R10, P6 ;  /* 0x000000019b137824 */ /* 0x000fe200030e060a */
[----:B------:R-:W-:Y:S01]  /*27c0*/  ISETP.GT.AND P2, PT, R13, RZ, P0 ;  /* 0x000000ff0d00720c */ /* 0x000fe20000744270 */
[----:B------:R-:W-:Y:S01]  /*27d0*/  BSSY B1, `(.L_x_39) ;  /* 0x0000008000017945 */ /* 0x000fe20003800000 */
[----:B------:R-:W-:Y:S01]  /*27e0*/  FFMA R17, R32, R11, R17 ;  /* 0x0000000b20117223 */ /* 0x000fe20000000011 */
[----:B------:R-:W-:Y:S02]  /*27f0*/  IADD3 R28, P6, R156, UR9, RZ ;  /* 0x000000099c1c7c10 */ /* 0x000fe4000ffde0ff */
[----:B0-----:R-:W-:Y:S02]  /*2800*/  IADD3 R20, P4, R26, R9, RZ ;  /* 0x000000091a147210 */ /* 0x001fe40007f9e0ff */
[----:B------:R0:W-:Y:S01]  /*2810*/  @P5 STG.E desc[UR14][R18.64], R17 ;  /* 0x0000001112005986 */ /* 0x0001e2000c10190e */
[----:B------:R-:W-:-:S05]  /*2820*/  IADD3.X R29, R157, UR10, RZ, P6, !PT ;  /* 0x0000000a9d1d7c10 */ /* 0x000fca000b7fe4ff */
[----:B------:R-:W-:Y:S05]  /*2830*/  @!P2 BRA `(.L_x_40) ;  /* 0x000000000004a947 */ /* 0x000fea0003800000 */
[----:B------:R3:W5:Y:S02]  /*2840*/  LDG.E.LTC128B R159, desc[UR14][R28.64] ;  /* 0x0000000e1c9f7981 */ /* 0x000764000c1e1920 */
.L_x_40:
[----:B------:R-:W-:Y:S05]  /*2850*/  BSYNC B1 ;  /* 0x0000000000017941 */ /* 0x000fea0003800000 */
.L_x_39:
[----:B-----5:R-:W-:Y:S01]  /*2860*/  FMUL R30, R159, R12 ;  /* 0x0000000c9f1e7220 */ /* 0x020fe20000400000 */
[----:B------:R-:W-:Y:S01]  /*2870*/  IMAD.X R21, R27, 0x1, R10, P4 ;  /* 0x000000011b157824 */ /* 0x000fe200020e060a */
[----:B------:R-:W-:Y:S01]  /*2880*/  ISETP.GT.AND P1, PT, R13, 0x8, P1 ;  /* 0x000000080d00780c */ /* 0x000fe20000f24270 */
[----:B------:R-:W-:Y:S01]  /*2890*/  BSSY B1, `(.L_x_41) ;  /* 0x0000008000017945 */ /* 0x000fe20003800000 */
[----:B------:R-:W-:Y:S01]  /*28a0*/  FFMA R33, R33, R11, R30 ;  /* 0x0000000b21217223 */ /* 0x000fe2000000001e */
[----:B------:R-:W-:Y:S02]  /*28b0*/  IADD3 R24, P4, R24, UR7, RZ ;  /* 0x0000000718187c10 */ /* 0x000fe4000ff9e0ff */
[----:B------:R-:W-:Y:S02]  /*28c0*/  IADD3 R30, P5, R16, R154, RZ ;  /* 0x0000009a101e7210 */ /* 0x000fe40007fbe0ff */
[----:B------:R4:W-:Y:S01]  /*28d0*/  @P2 STG.E desc[UR14][R20.64], R33 ;  /* 0x0000002114002986 */ /* 0x0009e2000c10190e */
[----:B------:R-:W-:-:S05]  /*28e0*/  IADD3.X R25, R25, UR8, RZ, P4, !PT ;  /* 0x0000000819197c10 */ /* 0x000fca000a7fe4ff */
[----:B------:R-:W-:Y:S05]  /*28f0*/  @!P1 BRA `(.L_x_42) ;  /* 0x0000000000049947 */ /* 0x000fea0003800000 */
[----:B------:R0:W5:Y:S02]  /*2900*/  LDG.E.LTC128B R159, desc[UR14][R24.64] ;  /* 0x0000000e189f7981 */ /* 0x000164000c1e1920 */
.L_x_42:
[----:B------:R-:W-:Y:S05]  /*2910*/  BSYNC B1 ;  /* 0x0000000000017941 */ /* 0x000fea0003800000 */
.L_x_41:
[----:B0----5:R-:W-:Y:S01]  /*2920*/  FMUL R17, R159, R12 ;  /* 0x0000000c9f117220 */ /* 0x021fe20000400000 */
[----:B------:R-:W-:Y:S01]  /*2930*/  IMAD.X R31, R15, 0x1, R155, P5 ;  /* 0x000000010f1f7824 */ /* 0x000fe200028e069b */
[----:B------:R-:W-:Y:S01]  /*2940*/  ISETP.GT.AND P2, PT, R13, 0x8, P0 ;  /* 0x000000080d00780c */ /* 0x000fe20000744270 */
[----:B------:R-:W-:Y:S01]  /*2950*/  BSSY B1, `(.L_x_43) ;  /* 0x0000007000017945 */ /* 0x000fe20003800000 */
[----:B------:R-:W-:Y:S01]  /*2960*/  FFMA R17, R34, R11, R17 ;  /* 0x0000000b22117223 */ /* 0x000fe20000000011 */
[----:B------:R-:W-:-:S04]  /*2970*/  IADD3 R24, P0, R156, UR7, RZ ;  /* 0x000000079c187c10 */ /* 0x000fc8000ff1e0ff */
[----:B------:R0:W-:Y:S01]  /*2980*/  @P1 STG.E desc[UR14][R30.64], R17 ;  /* 0x000000111e001986 */ /* 0x0001e2000c10190e */
[----:B------:R-:W-:-:S05]  /*2990*/  IADD3.X R25, R157, UR8, RZ, P0, !PT ;  /* 0x000000089d197c10 */ /* 0x000fca00087fe4ff */
[----:B------:R-:W-:Y:S05]  /*29a0*/  @!P2 BRA `(.L_x_44) ;  /* 0x000000000004a947 */ /* 0x000fea0003800000 */
[----:B------:R0:W5:Y:S02]  /*29b0*/  LDG.E.LTC128B R159, desc[UR14][R24.64] ;  /* 0x0000000e189f7981 */ /* 0x000164000c1e1920 */
.L_x_44:
[----:B------:R-:W-:Y:S05]  /*29c0*/  BSYNC B1 ;  /* 0x0000000000017941 */ /* 0x000fea0003800000 */
.L_x_43:
[----:B------:R-:W-:Y:S01]  /*29d0*/  IADD3 R26, P5, R16, R26, RZ ;  /* 0x0000001a101a7210 */ /* 0x000fe20007fbe0ff */
[----:B0----5:R-:W-:Y:S01]  /*29e0*/  FMUL R24, R159, R12 ;  /* 0x0000000c9f187220 */ /* 0x021fe20000400000 */
[----:B------:R-:W-:Y:S01]  /*29f0*/  ISETP.GT.AND P1, PT, R14, 0x18, PT ;  /* 0x000000180e00780c */ /* 0x000fe20003f24270 */
[----:B------:R-:W-:Y:S01]  /*2a00*/  BSSY B1, `(.L_x_45) ;  /* 0x000000b000017945 */ /* 0x000fe20003800000 */
[----:B------:R-:W-:Y:S01]  /*2a10*/  IADD3 R30, P6, R22, UR9, RZ ;  /* 0x00000009161e7c10 */ /* 0x000fe2000ffde0ff */
[----:B------:R-:W-:Y:S01]  /*2a20*/  FFMA R35, R35, R11, R24 ;  /* 0x0000000b23237223 */ /* 0x000fe20000000018 */
[----:B------:R-:W-:Y:S01]  /*2a30*/  IMAD.X R27, R15, 0x1, R27, P5 ;  /* 0x000000010f1b7824 */ /* 0x000fe200028e061b */
[----:B------:R-:W-:Y:S02]  /*2a40*/  ISETP.GT.AND P4, PT, R13, RZ, P1 ;  /* 0x000000ff0d00720c */ /* 0x000fe40000f84270 */
[----:B------:R-:W-:Y:S02]  /*2a50*/  ISETP.GT.AND P0, PT, R14, 0x19, PT ;  /* 0x000000190e00780c */ /* 0x000fe40003f04270 */
[----:B------:R0:W-:Y:S01]  /*2a60*/  @P2 STG.E desc[UR14][R26.64], R35 ;  /* 0x000000231a002986 */ /* 0x0001e2000c10190e */
[----:B------:R-:W-:-:S02]  /*2a70*/  IADD3 R24, P5, R18, R9, RZ ;  /* 0x0000000912187210 */ /* 0x000fc40007fbe0ff */
[----:B------:R-:W-:-:S06]  /*2a80*/  IADD3.X R31, R23, UR10, RZ, P6, !PT ;  /* 0x0000000a171f7c10 */ /* 0x000fcc000b7fe4ff */
[----:B------:R-:W-:Y:S05]  /*2a90*/  @!P4 BRA `(.L_x_46) ;  /* 0x000000000004c947 */ /* 0x000fea0003800000 */
[----:B------:R0:W5:Y:S02]  /*2aa0*/  LDG.E.LTC128B R159, desc[UR14][R30.64] ;  /* 0x0000000e1e9f7981 */ /* 0x000164000c1e1920 */
.L_x_46:
[----:B------:R-:W-:Y:S05]  /*2ab0*/  BSYNC B1 ;  /* 0x0000000000017941 */ /* 0x000fea0003800000 */
.L_x_45:
        /* <DEDUP_REMOVED lines=8> */
[----:B----4-:R-:W-:-:S05]  /*2b40*/  IADD3.X R33, R29, UR10, RZ, P6, !PT ;  /* 0x0000000a1d217c10 */ /* 0x010fca000b7fe4ff */
[----:B------:R-:W-:Y:S05]  /*2b50*/  @!P2 BRA `(.L_x_48) ;  /* 0x000000000004a947 */ /* 0x000fea0003800000 */
[----:B------:R4:W5:Y:S02]  /*2b60*/  LDG.E.LTC128B R159, desc[UR14][R32.64] ;  /* 0x0000000e209f7981 */ /* 0x000964000c1e1920 */
.L_x_48:
[----:B------:R-:W-:Y:S05]  /*2b70*/  BSYNC B1 ;  /* 0x0000000000017941 */ /* 0x000fea0003800000 */
.L_x_47:
[----:B-----5:R-:W-:Y:S01]  /*2b80*/  FMUL R34, R159, R12 ;  /* 0x0000000c9f227220 */ /* 0x020fe20000400000 */
[----:B------:R-:W-:Y:S01]  /*2b90*/  IMAD.X R27, R21, 0x1, R10, P5 ;  /* 0x00000001151b7824 */ /* 0x000fe200028e060a */
[----:B------:R-:W-:Y:S01]  /*2ba0*/  ISETP.GT.AND P1, PT, R13, 0x8, P1 ;  /* 0x000000080d00780c */ /* 0x000fe20000f24270 */
[----:B------:R-:W-:Y:S01]  /*2bb0*/  BSSY B1, `(.L_x_49) ;  /* 0x0000008000017945 */ /* 0x000fe20003800000 */
[----:B------:R-:W-:Y:S01]  /*2bc0*/  FFMA R37, R37, R11, R34 ;  /* 0x0000000b25257223 */ /* 0x000fe20000000022 */
[----:B--2---:R-:W-:Y:S02]  /*2bd0*/  IADD3 R22, P4, R22, UR7, RZ ;  /* 0x0000000716167c10 */ /* 0x004fe4000ff9e0ff */
[----:B------:R-:W-:Y:S02]  /*2be0*/  IADD3 R34, P5, R18, R16, RZ ;  /* 0x0000001012227210 */ /* 0x000fe40007fbe0ff */
[----:B------:R2:W-:Y:S01]  /*2bf0*/  @P2 STG.E desc[UR14][R26.64], R37 ;  /* 0x000000251a002986 */ /* 0x0005e2000c10190e */
[----:B------:R-:W-:-:S05]  /*2c00*/  IADD3.X R23, R23, UR8, RZ, P4, !PT ;  /* 0x0000000817177c10 */ /* 0x000fca000a7fe4ff */
[----:B------:R-:W-:Y:S05]  /*2c10*/  @!P1 BRA `(.L_x_50) ;  /* 0x0000000000049947 */ /* 0x000fea0003800000 */
[----:B------:R0:W5:Y:S02]  /*2c20*/  LDG.E.LTC128B R159, desc[UR14][R22.64] ;  /* 0x0000000e169f7981 */ /* 0x000164000c1e1920 */
.L_x_50:
[----:B------:R-:W-:Y:S05]  /*2c30*/  BSYNC B1 ;  /* 0x0000000000017941 */ /* 0x000fea0003800000 */
.L_x_49:
        /* <DEDUP_REMOVED lines=10> */
.L_x_52:
[----:B------:R-:W-:Y:S05]  /*2ce0*/  BSYNC B1 ;  /* 0x0000000000017941 */ /* 0x000fea0003800000 */
.L_x_51:
[----:B0-----:R-:W-:Y:S01]  /*2cf0*/  IADD3 R18, P5, R20, R16, RZ ;  /* 0x0000001014127210 */ /* 0x001fe20007fbe0ff */
[----:B-----5:R-:W-:Y:S01]  /*2d00*/  FMUL R22, R159, R12 ;  /* 0x0000000c9f167220 */ /* 0x020fe20000400000 */
        /* <DEDUP_REMOVED lines=12> */
.L_x_54:
[----:B------:R-:W-:Y:S05]  /*2dd0*/  BSYNC B1 ;  /* 0x0000000000017941 */ /* 0x000fea0003800000 */
.L_x_53:
[----:B-----5:R-:W-:Y:S01]  /*2de0*/  FMUL R17, R159, R12 ;  /* 0x0000000c9f117220 */ /* 0x020fe20000400000 */
[----:B------:R-:W-:Y:S01]  /*2df0*/  IMAD.X R23, R25, 0x1, R10, P5 ;  /* 0x0000000119177824 */ /* 0x000fe200028e060a */
[----:B------:R-:W-:Y:S01]  /*2e00*/  ISETP.GT.AND P2, PT, R13, RZ, P0 ;  /* 0x000000ff0d00720c */ /* 0x000fe20000744270 */
[----:B------:R-:W-:Y:S01]  /*2e10*/  BSSY B1, `(.L_x_55) ;  /* 0x0000008000017945 */ /* 0x000fe20003800000 */
[----:B------:R-:W-:Y:S01]  /*2e20*/  FFMA R17, R40, R11, R17 ;  /* 0x0000000b28117223 */ /* 0x000fe20000000011 */
[----:B---3--:R-:W-:Y:S02]  /*2e30*/  IADD3 R28, P6, R32, UR9, RZ ;  /* 0x00000009201c7c10 */ /* 0x008fe4000ffde0ff */
[----:B0-----:R-:W-:Y:S02]  /*2e40*/  IADD3 R18, P5, R26, R9, RZ ;  /* 0x000000091a127210 */ /* 0x001fe40007fbe0ff */
[----:B------:R0:W-:Y:S01]  /*2e50*/  @P4 STG.E desc[UR14][R22.64], R17 ;  /* 0x0000001116004986 */ /* 0x0001e2000c10190e */
[----:B------:R-:W-:-:S05]  /*2e60*/  IADD3.X R29, R33, UR10, RZ, P6, !PT ;  /* 0x0000000a211d7c10 */ /* 0x000fca000b7fe4ff */
[----:B------:R-:W-:Y:S05]  /*2e70*/  @!P2 BRA `(.L_x_56) ;  /* 0x000000000004a947 */ /* 0x000fea0003800000 */
[----:B------:R3:W5:Y:S02]  /*2e80*/  LDG.E.LTC128B R159, desc[UR14][R28.64] ;  /* 0x0000000e1c9f7981 */ /* 0x000764000c1e1920 */
.L_x_56:
[----:B------:R-:W-:Y:S05]  /*2e90*/  BSYNC B1 ;  /* 0x0000000000017941 */ /* 0x000fea0003800000 */
.L_x_55:
        /* <DEDUP_REMOVED lines=11> */
.L_x_58:
[----:B------:R-:W-:Y:S05]  /*2f50*/  BSYNC B1 ;  /* 0x0000000000017941 */ /* 0x000fea0003800000 */
.L_x_57:
        /* <DEDUP_REMOVED lines=10> */
.L_x_60:
[----:B------:R-:W-:Y:S05]  /*3000*/  BSYNC B1 ;  /* 0x0000000000017941 */ /* 0x000fea0003800000 */
.L_x_59:
[----:B0-----:R-:W-:Y:S01]  /*3010*/  IADD3 R24, P5, R26, R16, RZ ;  /* 0x000000101a187210 */ /* 0x001fe20007fbe0ff */
[----:B-----5:R-:W-:Y:S01]  /*3020*/  FMUL R30, R159, R12 ;  /* 0x0000000c9f1e7220 */ /* 0x020fe20000400000 */
[----:B------:R-:W-:Y:S01]  /*3030*/  ISETP.GT.AND P1, PT, R14, 0x28, PT ;  /* 0x000000280e00780c */ /* 0x000fe20003f24270 */
[----:B------:R-:W-:Y:S01]  /*3040*/  BSSY B1, `(.L_x_61) ;  /* 0x000000b000017945 */ /* 0x000fe20003800000 */
[----:B--2---:R-:W-:Y:S01]  /*3050*/  IADD3 R26, P6, R20, UR9, RZ ;  /* 0x00000009141a7c10 */ /* 0x004fe2000ffde0ff */
        /* <DEDUP_REMOVED lines=9> */
.L_x_62:
[----:B------:R-:W-:Y:S05]  /*30f0*/  BSYNC B1 ;  /* 0x0000000000017941 */ /* 0x000fea0003800000 */
.L_x_61:
[----:B-----5:R-:W-:Y:S01]  /*3100*/  FMUL R17, R159, R12 ;  /* 0x0000000c9f117220 */ /* 0x020fe20000400000 */
[----:B------:R-:W-:Y:S01]  /*3110*/  IMAD.X R31, R23, 0x1, R10, P5 ;  /* 0x00000001171f7824 */ /* 0x000fe200028e060a */
[----:B------:R-:W-:Y:S01]  /*3120*/  ISETP.GT.AND P2, PT, R13, RZ, P0 ;  /* 0x000000ff0d00720c */ /* 0x000fe20000744270 */
[----:B------:R-:W-:Y:S01]  /*3130*/  BSSY B1, `(.L_x_63) ;  /* 0x0000008000017945 */ /* 0x000fe20003800000 */
[----:B------:R-:W-:Y:S01]  /*3140*/  FFMA R17, R44, R11, R17 ;  /* 0x0000000b2c117223 */ /* 0x000fe20000000011 */
[----:B0-----:R-:W-:Y:S02]  /*3150*/  IADD3 R24, P6, R28, UR9, RZ ;  /* 0x000000091c187c10 */ /* 0x001fe4000ffde0ff */
[----:B----4-:R-:W-:Y:S02]  /*3160*/  IADD3 R32, P5, R18, R9, RZ ;  /* 0x0000000912207210 */ /* 0x010fe40007fbe0ff */
[----:B------:R0:W-:Y:S01]  /*3170*/  @P4 STG.E desc[UR14][R30.64], R17 ;  /* 0x000000111e004986 */ /* 0x0001e2000c10190e */
[----:B------:R-:W-:-:S05]  /*3180*/  IADD3.X R25, R29, UR10, RZ, P6, !PT ;  /* 0x0000000a1d197c10 */ /* 0x000fca000b7fe4ff */
[----:B------:R-:W-:Y:S05]  /*3190*/  @!P2 BRA `(.L_x_64) ;  /* 0x000000000004a947 */ /* 0x000fea0003800000 */
[----:B------:R4:W5:Y:S02]  /*31a0*/  LDG.E.LTC128B R159, desc[UR14][R24.64] ;  /* 0x0000000e189f7981 */ /* 0x000964000c1e1920 */
.L_x_64:
[----:B------:R-:W-:Y:S05]  /*31b0*/  BSYNC B1 ;  /* 0x0000000000017941 */ /* 0x000fea0003800000 */
.L_x_63:
        /* <DEDUP_REMOVED lines=11> */
.L_x_66:
[----:B------:R-:W-:Y:S05]  /*3270*/  BSYNC B1 ;  /* 0x0000000000017941 */ /* 0x000fea0003800000 */
.L_x_65:
        /* <DEDUP_REMOVED lines=10> */
.L_x_68:
[----:B------:R-:W-:Y:S05]  /*3320*/  BSYNC B1 ;  /* 0x0000000000017941 */ /* 0x000fea0003800000 */
.L_x_67:
[----:B------:R-:W-:Y:S01]  /*3330*/  IADD3 R18, P5, R18, R16, RZ ;  /* 0x0000001012127210 */ /* 0x000fe20007fbe0ff */
[----:B0----5:R-:W-:Y:S01]  /*3340*/  FMUL R20, R159, R12 ;  /* 0x0000000c9f147220 */ /* 0x021fe20000400000 */
[C---:B------:R-:W-:Y:S01]  /*3350*/  ISETP.GT.AND P1, PT, R14.reuse, 0x30, PT ;  /* 0x000000300e00780c */ /* 0x040fe20003f24270 */
[----:B------:R-:W-:Y:S01]  /*3360*/  BSSY B1, `(.L_x_69) ;  /* 0x000000b000017945 */ /* 0x000fe20003800000 */
[----:B------:R-:W-:Y:S01]  /*3370*/  ISETP.GT.AND P0, PT, R14, 0x31, PT ;  /* 0x000000310e00780c */ /* 0x000fe20003f04270 */
[----:B------:R-:W-:Y:S01]  /*3380*/  FFMA R47, R47, R11, R20 ;  /* 0x0000000b2f2f7223 */ /* 0x000fe20000000014 */
[----:B------:R-:W-:Y:S01]  /*3390*/  IMAD.X R19, R19, 0x1, R15, P5 ;  /* 0x0000000113137824 */ /* 0x000fe200028e060f */
[----:B------:R-:W-:Y:S02]  /*33a0*/  ISETP.GT.AND P4, PT, R13, RZ, P1 ;  /* 0x000000ff0d00720c */ /* 0x000fe40000f84270 */
[----:B------:R-:W-:Y:S02]  /*33b0*/  IADD3 R20, P6, R26, UR9, RZ ;  /* 0x000000091a147c10 */ /* 0x000fe4000ffde0ff */
[----:B------:R0:W-:Y:S01]  /*33c0*/  @P2 STG.E desc[UR14][R18.64], R47 ;  /* 0x0000002f12002986 */ /* 0x0001e2000c10190e */
[----:B------:R-:W-:-:S02]  /*33d0*/  IADD3 R22, P5, R30, R9, RZ ;  /* 0x000000091e167210 */ /* 0x000fc40007fbe0ff */
[----:B------:R-:W-:-:S06]  /*33e0*/  IADD3.X R21, R27, UR10, RZ, P6, !PT ;  /* 0x0000000a1b157c10 */ /* 0x000fcc000b7fe4ff */
[----:B------:R-:W-:Y:S05]  /*33f0*/  @!P4 BRA `(.L_x_70) ;  /* 0x000000000004c947 */ /* 0x000fea0003800000 */
[----:B------:R0:W5:Y:S02]  /*3400*/  LDG.E.LTC128B R159, desc[UR14][R20.64] ;  /* 0x0000000e149f7981 */ /* 0x000164000c1e1920 */
.L_x_70:
[----:B------:R-:W-:Y:S05]  /*3410*/  BSYNC B1 ;  /* 0x0000000000017941 */ /* 0x000fea0003800000 */
.L_x_69:
[----:B-----5:R-:W-:Y:S01]  /*3420*/  FMUL R17, R159, R12 ;  /* 0x0000000c9f117220 */ /* 0x020fe20000400000 */
[----:B------:R-:W-:Y:S01]  /*3430*/  IMAD.X R23, R31, 0x1, R10, P5 ;  /* 0x000000011f177824 */ /* 0x000fe200028e060a */
[----:B------:R-:W-:Y:S01]  /*3440*/  ISETP.GT.AND P2, PT, R13, RZ, P0 ;  /* 0x000000ff0d00720c */ /* 0x000fe20000744270 */
[----:B------:R-:W-:Y:S01]  /*3450*/  BSSY B1, `(.L_x_71) ;  /* 0x0000008000017945 */ /* 0x000fe20003800000 */
[----:B------:R-:W-:Y:S01]  /*3460*/  FFMA R17, R48, R11, R17 ;  /* 0x0000000b30117223 */ /* 0x000fe20000000011 */
[----:B0-----:R-:W-:Y:S02]  /*3470*/  IADD3 R18, P6, R24, UR9, RZ ;  /* 0x0000000918127c10 */ /* 0x001fe4000ffde0ff */
[----:B---3--:R-:W-:Y:S02]  /*3480*/  IADD3 R28, P5, R32, R9, RZ ;  /* 0x00000009201c7210 */ /* 0x008fe40007fbe0ff */
[----:B------:R0:W-:Y:S01]  /*3490*/  @P4 STG.E desc[UR14][R22.64], R17 ;  /* 0x0000001116004986 */ /* 0x0001e2000c10190e */
[----:B------:R-:W-:-:S05]  /*34a0*/  IADD3.X R19, R25, UR10, RZ, P6, !PT ;  /* 0x0000000a19137c10 */ /* 0x000fca000b7fe4ff */
[----:B------:R-:W-:Y:S05]  /*34b0*/  @!P2 BRA `(.L_x_72) ;  /* 0x000000000004a947 */ /* 0x000fea0003800000 */
[----:B------:R3:W5:Y:S02]  /*34c0*/  LDG.E.LTC128B R159, desc[UR14][R18.64] ;  /* 0x0000000e129f7981 */ /* 0x000764000c1e1920 */
.L_x_72:
[----:B------:R-:W-:Y:S05]  /*34d0*/  BSYNC B1 ;  /* 0x0000000000017941 */ /* 0x000fea0003800000 */
.L_x_71:
        /* <DEDUP_REMOVED lines=11> */
.L_x_74:
[----:B------:R-:W-:Y:S05]  /*3590*/  BSYNC B1 ;  /* 0x0000000000017941 */ /* 0x000fea0003800000 */
.L_x_73:
[----:B0----5:R-:W-:Y:S01]  /*35a0*/  FMUL R17, R159, R12 ;  /* 0x0000000c9f117220 */ /* 0x021fe20000400000 */
[----:B------:R-:W-:Y:S01]  /*35b0*/  IMAD.X R35, R31, 0x1, R15, P5 ;  /* 0x000000011f237824 */ /* 0x000fe200028e060f */
[----:B------:R-:W-:Y:S01]  /*35c0*/  ISETP.GT.AND P2, PT, R13, 0x8, P0 ;  /* 0x000000080d00780c */ /* 0x000fe20000744270 */
[----:B------:R-:W-:Y:S01]  /*35d0*/  BSSY B1, `(.L_x_75) ;  /* 0x0000007000017945 */ /* 0x000fe20003800000 */
[----:B------:R-:W-:Y:S01]  /*35e0*/  FFMA R17, R50, R11, R17 ;  /* 0x0000000b32117223 */ /* 0x000fe20000000011 */
[----:B----4-:R-:W-:-:S04]  /*35f0*/  IADD3 R24, P0, R24, UR7, RZ ;  /* 0x0000000718187c10 */ /* 0x010fc8000ff1e0ff */
[----:B------:R0:W-:Y:S01]  /*3600*/  @P1 STG.E desc[UR14][R34.64], R17 ;  /* 0x0000001122001986 */ /* 0x0001e2000c10190e */
[----:B------:R-:W-:-:S05]  /*3610*/  IADD3.X R25, R25, UR8, RZ, P0, !PT ;  /* 0x0000000819197c10 */ /* 0x000fca00087fe4ff */
[----:B------:R-:W-:Y:S05]  /*3620*/  @!P2 BRA `(.L_x_76) ;  /* 0x000000000004a947 */ /* 0x000fea0003800000 */
[----:B------:R4:W5:Y:S02]  /*3630*/  LDG.E.LTC128B R159, desc[UR14][R24.64] ;  /* 0x0000000e189f7981 */ /* 0x000964000c1e1920 */
.L_x_76:
[----:B------:R-:W-:Y:S05]  /*3640*/  BSYNC B1 ;  /* 0x0000000000017941 */ /* 0x000fea0003800000 */
.L_x_75:
[----:B----4-:R-:W-:Y:S01]  /*3650*/  IADD3 R24, P5, R32, R16, RZ ;  /* 0x0000001020187210 */ /* 0x010fe20007fbe0ff */
[----:B-----5:R-:W-:Y:S01]  /*3660*/  FMUL R26, R159, R12 ;  /* 0x0000000c9f1a7220 */ /* 0x020fe20000400000 */
        /* <DEDUP_REMOVED lines=12> */
.L_x_78:
[----:B------:R-:W-:Y:S05]  /*3730*/  BSYNC B1 ;  /* 0x0000000000017941 */ /* 0x000fea0003800000 */
.L_x_77:
[----:B0----5:R-:W-:Y:S01]  /*3740*/  FMUL R17, R159, R12 ;  /* 0x0000000c9f117220 */ /* 0x021fe20000400000 */
[----:B------:R-:W-:Y:S01]  /*3750*/  IMAD.X R31, R23, 0x1, R10, P5 ;  /* 0x00000001171f7824 */ /* 0x000fe200028e060a */
[----:B------:R-:W-:Y:S01]  /*3760*/  ISETP.GT.AND P2, PT, R13, RZ, P0 ;  /* 0x000000ff0d00720c */ /* 0x000fe20000744270 */
[----:B------:R-:W-:Y:S01]  /*3770*/  BSSY B1, `(.L_x_79) ;  /* 0x0000008000017945 */ /* 0x000fe20003800000 */
[----:B------:R-:W-:Y:S01]  /*3780*/  FFMA R17, R52, R11, R17 ;  /* 0x0000000b34117223 */ /* 0x000fe20000000011 */
[----:B----4-:R-:W-:Y:S02]  /*3790*/  IADD3 R24, P6, R18, UR9, RZ ;  /* 0x0000000912187c10 */ /* 0x010fe4000ffde0ff */
[----:B------:R-:W-:Y:S02]  /*37a0*/  IADD3 R32, P5, R28, R9, RZ ;  /* 0x000000091c207210 */ /* 0x000fe40007fbe0ff */
[----:B------:R0:W-:Y:S01]  /*37b0*/  @P4 STG.E desc[UR14][R30.64], R17 ;  /* 0x000000111e004986 */ /* 0x0001e2000c10190e */
[----:B------:R-:W-:-:S05]  /*37c0*/  IADD3.X R25, R19, UR10, RZ, P6, !PT ;  /* 0x0000000a13197c10 */ /* 0x000fca000b7fe4ff */
[----:B------:R-:W-:Y:S05]  /*37d0*/  @!P2 BRA `(.L_x_80) ;  /* 0x000000000004a947 */ /* 0x000fea0003800000 */
[----:B------:R4:W5:Y:S02]  /*37e0*/  LDG.E.LTC128B R159, desc[UR14][R24.64] ;  /* 0x0000000e189f7981 */ /* 0x000964000c1e1920 */
.L_x_80:
[----:B------:R-:W-:Y:S05]  /*37f0*/  BSYNC B1 ;  /* 0x0000000000017941 */ /* 0x000fea0003800000 */
.L_x_79:
        /* <DEDUP_REMOVED lines=11> */
.L_x_82:
[----:B------:R-:W-:Y:S05]  /*38b0*/  BSYNC B1 ;  /* 0x0000000000017941 */ /* 0x000fea0003800000 */
.L_x_81:
[----:B0----5:R-:W-:Y:S01]  /*38c0*/  FMUL R17, R159, R12 ;  /* 0x0000000c9f117220 */ /* 0x021fe20000400000 */
[----:B------:R-:W-:Y:S01]  /*38d0*/  IMAD.X R35, R23, 0x1, R15, P5 ;  /* 0x0000000117237824 */ /* 0x000fe200028e060f */
[----:B------:R-:W-:Y:S01]  /*38e0*/  ISETP.GT.AND P2, PT, R13, 0x8, P0 ;  /* 0x000000080d00780c */ /* 0x000fe20000744270 */
[----:B------:R-:W-:Y:S01]  /*38f0*/  BSSY B1, `(.L_x_83) ;  /* 0x0000007000017945 */ /* 0x000fe20003800000 */
[----:B------:R-:W-:Y:S01]  /*3900*/  FFMA R17, R54, R11, R17 ;  /* 0x0000000b36117223 */ /* 0x000fe20000000011 */
[----:B---3--:R-:W-:-:S04]  /*3910*/  IADD3 R18, P0, R18, UR7, RZ ;  /* 0x0000000712127c10 */ /* 0x008fc8000ff1e0ff */
[----:B------:R0:W-:Y:S01]  /*3920*/  @P1 STG.E desc[UR14][R34.64], R17 ;  /* 0x0000001122001986 */ /* 0x0001e2000c10190e */
[----:B------:R-:W-:-:S05]  /*3930*/  IADD3.X R19, R19, UR8, RZ, P0, !PT ;  /* 0x0000000813137c10 */ /* 0x000fca00087fe4ff */
[----:B------:R-:W-:Y:S05]  /*3940*/  @!P2 BRA `(.L_x_84) ;  /* 0x000000000004a947 */ /* 0x000fea0003800000 */
[----:B------:R3:W5:Y:S02]  /*3950*/  LDG.E.LTC128B R159, desc[UR14][R18.64] ;  /* 0x0000000e129f7981 */ /* 0x000764000c1e1920 */
.L_x_84:
[----:B------:R-:W-:Y:S05]  /*3960*/  BSYNC B1 ;  /* 0x0000000000017941 */ /* 0x000fea0003800000 */
.L_x_83:
[----:B---3--:R-:W-:Y:S01]  /*3970*/  IADD3 R18, P5, R28, R16, RZ ;  /* 0x000000101c127210 */ /* 0x008fe20007fbe0ff */
        /* <DEDUP_REMOVED lines=13> */
.L_x_86:
[----:B------:R-:W-:Y:S05]  /*3a50*/  BSYNC B1 ;  /* 0x0000000000017941 */ /* 0x000fea0003800000 */
.L_x_85:
[----:B0----5:R-:W-:Y:S01]  /*3a60*/  FMUL R17, R159, R12 ;  /* 0x0000000c9f117220 */ /* 0x021fe20000400000 */
[----:B------:R-:W-:Y:S01]  /*3a70*/  IMAD.X R23, R31, 0x1, R10, P5 ;  /* 0x000000011f177824 */ /* 0x000fe200028e060a */
[----:B------:R-:W-:Y:S01]  /*3a80*/  ISETP.GT.AND P2, PT, R13, RZ, P0 ;  /* 0x000000ff0d00720c */ /* 0x000fe20000744270 */
[----:B------:R-:W-:Y:S01]  /*3a90*/  BSSY B1, `(.L_x_87) ;  /* 0x0000008000017945 */ /* 0x000fe20003800000 */
[----:B------:R-:W-:Y:S01]  /*3aa0*/  FFMA R17, R56, R11, R17 ;  /* 0x0000000b38117223 */ /* 0x000fe20000000011 */
[----:B---3--:R-:W-:Y:S02]  /*3ab0*/  IADD3 R18, P6, R24, UR9, RZ ;  /* 0x0000000918127c10 */ /* 0x008fe4000ffde0ff */
[----:B--2---:R-:W-:Y:S02]  /*3ac0*/  IADD3 R28, P5, R32, R9, RZ ;  /* 0x00000009201c7210 */ /* 0x004fe40007fbe0ff */
[----:B------:R0:W-:Y:S01]  /*3ad0*/  @P4 STG.E desc[UR14][R22.64], R17 ;  /* 0x0000001116004986 */ /* 0x0001e2000c10190e */
[----:B------:R-:W-:-:S05]  /*3ae0*/  IADD3.X R19, R25, UR10, RZ, P6, !PT ;  /* 0x0000000a19137c10 */ /* 0x000fca000b7fe4ff */
[----:B------:R-:W-:Y:S05]  /*3af0*/  @!P2 BRA `(.L_x_88) ;  /* 0x000000000004a947 */ /* 0x000fea0003800000 */
[----:B------:R2:W5:Y:S02]  /*3b00*/  LDG.E.LTC128B R159, desc[UR14][R18.64] ;  /* 0x0000000e129f7981 */ /* 0x000564000c1e1920 */
.L_x_88:
[----:B------:R-:W-:Y:S05]  /*3b10*/  BSYNC B1 ;  /* 0x0000000000017941 */ /* 0x000fea0003800000 */
.L_x_87:
        /* <DEDUP_REMOVED lines=11> */
.L_x_90:
[----:B------:R-:W-:Y:S05]  /*3bd0*/  BSYNC B1 ;  /* 0x0000000000017941 */ /* 0x000fea0003800000 */
.L_x_89:
        /* <DEDUP_REMOVED lines=10> */
.L_x_92:
[----:B------:R-:W-:Y:S05]  /*3c80*/  BSYNC B1 ;  /* 0x0000000000017941 */ /* 0x000fea0003800000 */
.L_x_91:
        /* <DEDUP_REMOVED lines=14> */
.L_x_94:
[----:B------:R-:W-:Y:S05]  /*3d70*/  BSYNC B1 ;  /* 0x0000000000017941 */ /* 0x000fea0003800000 */
.L_x_93:
        /* <DEDUP_REMOVED lines=11> */
.L_x_96:
[----:B------:R-:W-:Y:S05]  /*3e30*/  BSYNC B1 ;  /* 0x0000000000017941 */ /* 0x000fea0003800000 */
.L_x_95:
        /* <DEDUP_REMOVED lines=11> */
.L_x_98:
[----:B------:R-:W-:Y:S05]  /*3ef0*/  BSYNC B1 ;  /* 0x0000000000017941 */ /* 0x000fea0003800000 */
.L_x_97:
[----:B0----5:R-:W-:Y:S01]  /*3f00*/  FMUL R17, R159, R12 ;  /* 0x0000000c9f117220 */ /* 0x021fe20000400000 */
[----:B------:R-:W-:Y:S01]  /*3f10*/  IMAD.X R35, R23, 0x1, R15, P5 ;  /* 0x0000000117237824 */ /* 0x000fe200028e060f */
[----:B------:R-:W-:Y:S01]  /*3f20*/  ISETP.GT.AND P2, PT, R13, 0x8, P0 ;  /* 0x000000080d00780c */ /* 0x000fe20000744270 */
[----:B------:R-:W-:Y:S01]  /*3f30*/  BSSY B1, `(.L_x_99) ;  /* 0x0000007000017945 */ /* 0x000fe20003800000 */
[----:B------:R-:W-:Y:S01]  /*3f40*/  FFMA R17, R62, R11, R17 ;  /* 0x0000000b3e117223 */ /* 0x000fe20000000011 */
[----:B--2---:R-:W-:-:S04]  /*3f50*/  IADD3 R18, P0, R18, UR7, RZ ;  /* 0x0000000712127c10 */ /* 0x004fc8000ff1e0ff */
[----:B------:R0:W-:Y:S01]  /*3f60*/  @P1 STG.E desc[UR14][R34.64], R17 ;  /* 0x0000001122001986 */ /* 0x0001e2000c10190e */
[----:B------:R-:W-:-:S05]  /*3f70*/  IADD3.X R19, R19, UR8, RZ, P0, !PT ;  /* 0x0000000813137c10 */ /* 0x000fca00087fe4ff */
[----:B------:R-:W-:Y:S05]  /*3f80*/  @!P2 BRA `(.L_x_100) ;  /* 0x000000000004a947 */ /* 0x000fea0003800000 */
[----:B------:R2:W5:Y:S02]  /*3f90*/  LDG.E.LTC128B R159, desc[UR14][R18.64] ;  /* 0x0000000e129f7981 */ /* 0x000564000c1e1920 */
.L_x_100:
[----:B------:R-:W-:Y:S05]  /*3fa0*/  BSYNC B1 ;  /* 0x0000000000017941 */ /* 0x000fea0003800000 */
.L_x_99:
[----:B--2---:R-:W-:Y:S01]  /*3fb0*/  IADD3 R18, P5, R28, R16, RZ ;  /* 0x000000101c127210 */ /* 0x004fe20007fbe0ff */
        /* <DEDUP_REMOVED lines=13> */
.L_x_102:
[----:B------:R-:W-:Y:S05]  /*4090*/  BSYNC B1 ;  /* 0x0000000000017941 */ /* 0x000fea0003800000 */
.L_x_101:
[----:B0----5:R-:W-:Y:S01]  /*40a0*/  FMUL R17, R159, R12 ;  /* 0x0000000c9f117220 */ /* 0x021fe20000400000 */
[----:B------:R-:W-:Y:S01]  /*40b0*/  IMAD.X R23, R31, 0x1, R10, P5 ;  /* 0x000000011f177824 */ /* 0x000fe200028e060a */
[----:B------:R-:W-:Y:S01]  /*40c0*/  ISETP.GT.AND P2, PT, R13, RZ, P0 ;  /* 0x000000ff0d00720c */ /* 0x000fe20000744270 */
[----:B------:R-:W-:Y:S01]  /*40d0*/  BSSY B1, `(.L_x_103) ;  /* 0x0000008000017945 */ /* 0x000fe20003800000 */
[----:B------:R-:W-:Y:S01]  /*40e0*/  FFMA R17, R64, R11, R17 ;  /* 0x0000000b40117223 */ /* 0x000fe20000000011 */
[----:B--2---:R-:W-:Y:S02]  /*40f0*/  IADD3 R18, P6, R24, UR9, RZ ;  /* 0x0000000918127c10 */ /* 0x004fe4000ffde0ff */
[----:B---3--:R-:W-:Y:S02]  /*4100*/  IADD3 R28, P5, R32, R9, RZ ;  /* 0x00000009201c7210 */ /* 0x008fe40007fbe0ff */
[----:B------:R0:W-:Y:S01]  /*4110*/  @P4 STG.E desc[UR14][R22.64], R17 ;  /* 0x0000001116004986 */ /* 0x0001e2000c10190e */
[----:B------:R-:W-:-:S05]  /*4120*/  IADD3.X R19, R25, UR10, RZ, P6, !PT ;  /* 0x0000000a19137c10 */ /* 0x000fca000b7fe4ff */
[----:B------:R-:W-:Y:S05]  /*4130*/  @!P2 BRA `(.L_x_104) ;  /* 0x000000000004a947 */ /* 0x000fea0003800000 */
[----:B------:R2:W5:Y:S02]  /*4140*/  LDG.E.LTC128B R159, desc[UR14][R18.64] ;  /* 0x0000000e129f7981 */ /* 0x000564000c1e1920 */
.L_x_104:
[----:B------:R-:W-:Y:S05]  /*4150*/  BSYNC B1 ;  /* 0x0000000000017941 */ /* 0x000fea0003800000 */
.L_x_103:
        /* <DEDUP_REMOVED lines=11> */
.L_x_106:
[----:B------:R-:W-:Y:S05]  /*4210*/  BSYNC B1 ;  /* 0x0000000000017941 */ /* 0x000fea0003800000 */
.L_x_105:
        /* <DEDUP_REMOVED lines=10> */
.L_x_108:
[----:B------:R-:W-:Y:S05]  /*42c0*/  BSYNC B1 ;  /* 0x0000000000017941 */ /* 0x000fea0003800000 */
.L_x_107:
        /* <DEDUP_REMOVED lines=14> */
.L_x_110:
[----:B------:R-:W-:Y:S05]  /*43b0*/  BSYNC B1 ;  /* 0x0000000000017941 */ /* 0x000fea0003800000 */
.L_x_109:
        /* <DEDUP_REMOVED lines=11> */
.L_x_112:
[----:B------:R-:W-:Y:S05]  /*4470*/  BSYNC B1 ;  /* 0x0000000000017941 */ /* 0x000fea0003800000 */
.L_x_111:
        /* <DEDUP_REMOVED lines=11> */
.L_x_114:
[----:B------:R-:W-:Y:S05]  /*4530*/  BSYNC B1 ;  /* 0x0000000000017941 */ /* 0x000fea0003800000 */
.L_x_113:
        /* <DEDUP_REMOVED lines=10> */
.L_x_116:
[----:B------:R-:W-:Y:S05]  /*45e0*/  BSYNC B1 ;  /* 0x0000000000017941 */ /* 0x000fea0003800000 */
.L_x_115:
        /* <DEDUP_REMOVED lines=14> */
.L_x_118:
[----:B------:R-:W-:Y:S05]  /*46d0*/  BSYNC B1 ;  /* 0x0000000000017941 */ /* 0x000fea0003800000 */
.L_x_117:
        /* <DEDUP_REMOVED lines=11> */
.L_x_120:
[----:B------:R-:W-:Y:S05]  /*4790*/  BSYNC B1 ;  /* 0x0000000000017941 */ /* 0x000fea0003800000 */
.L_x_119:
        /* <DEDUP_REMOVED lines=11> */
.L_x_122:
[----:B------:R-:W-:Y:S05]  /*4850*/  BSYNC B1 ;  /* 0x0000000000017941 */ /* 0x000fea0003800000 */
.L_x_121:
        /* <DEDUP_REMOVED lines=10> */
.L_x_124:
[----:B------:R-:W-:Y:S05]  /*4900*/  BSYNC B1 ;  /* 0x0000000000017941 */ /* 0x000fea0003800000 */
.L_x_123:
        /* <DEDUP_REMOVED lines=14> */
.L_x_126:
[----:B------:R-:W-:Y:S05]  /*49f0*/  BSYNC B1 ;  /* 0x0000000000017941 */ /* 0x000fea0003800000 */
.L_x_125:
        /* <DEDUP_REMOVED lines=11> */
.L_x_128:
[----:B------:R-:W-:Y:S05]  /*4ab0*/  BSYNC B1 ;  /* 0x0000000000017941 */ /* 0x000fea0003800000 */
.L_x_127:
        /* <DEDUP_REMOVED lines=11> */
.L_x_130:
[----:B------:R-:W-:Y:S05]  /*4b70*/  BSYNC B1 ;  /* 0x0000000000017941 */ /* 0x000fea0003800000 */
.L_x_129:
        /* <DEDUP_REMOVED lines=10> */
.L_x_132:
[----:B------:R-:W-:Y:S05]  /*4c20*/  BSYNC B1 ;  /* 0x0000000000017941 */ /* 0x000fea0003800000 */
.L_x_131:
        /* <DEDUP_REMOVED lines=14> */
.L_x_134:
[----:B------:R-:W-:Y:S05]  /*4d10*/  BSYNC B1 ;  /* 0x0000000000017941 */ /* 0x000fea0003800000 */
.L_x_133:
        /* <DEDUP_REMOVED lines=11> */
.L_x_136:
[----:B------:R-:W-:Y:S05]  /*4dd0*/  BSYNC B1 ;  /* 0x0000000000017941 */ /* 0x000fea0003800000 */
.L_x_135:
        /* <DEDUP_REMOVED lines=11> */
.L_x_138:
[----:B------:R-:W-:Y:S05]  /*4e90*/  BSYNC B1 ;  /* 0x0000000000017941 */ /* 0x000fea0003800000 */
.L_x_137:
        /* <DEDUP_REMOVED lines=10> */
.L_x_140:
[----:B------:R-:W-:Y:S05]  /*4f40*/  BSYNC B1 ;  /* 0x0000000000017941 */ /* 0x000fea0003800000 */
.L_x_139:
        /* <DEDUP_REMOVED lines=14> */
.L_x_142:
[----:B------:R-:W-:Y:S05]  /*5030*/  BSYNC B1 ;  /* 0x0000000000017941 */ /* 0x000fea0003800000 */
.L_x_141:
        /* <DEDUP_REMOVED lines=11> */
.L_x_144:
[----:B------:R-:W-:Y:S05]  /*50f0*/  BSYNC B1 ;  /* 0x0000000000017941 */ /* 0x000fea0003800000 */
.L_x_143:
        /* <DEDUP_REMOVED lines=11> */
.L_x_146:
[----:B------:R-:W-:Y:S05]  /*51b0*/  BSYNC B1 ;  /* 0x0000000000017941 */ /* 0x000fea0003800000 */
.L_x_145:
        /* <DEDUP_REMOVED lines=10> */
.L_x_148:
[----:B------:R-:W-:Y:S05]  /*5260*/  BSYNC B1 ;  /* 0x0000000000017941 */ /* 0x000fea0003800000 */
.L_x_147:
        /* <DEDUP_REMOVED lines=14> */
.L_x_150:
[----:B------:R-:W-:Y:S05]  /*5350*/  BSYNC B1 ;  /* 0x0000000000017941 */ /* 0x000fea0003800000 */
.L_x_149:
        /* <DEDUP_REMOVED lines=11> */
.L_x_152:
[----:B------:R-:W-:Y:S05]  /*5410*/  BSYNC B1 ;  /* 0x0000000000017941 */ /* 0x000fea0003800000 */
.L_x_151:
        /* <DEDUP_REMOVED lines=11> */
.L_x_154:
[----:B------:R-:W-:Y:S05]  /*54d0*/  BSYNC B1 ;  /* 0x0000000000017941 */ /* 0x000fea0003800000 */
.L_x_153:
        /* <DEDUP_REMOVED lines=10> */
.L_x_156:
[----:B------:R-:W-:Y:S05]  /*5580*/  BSYNC B1 ;  /* 0x0000000000017941 */ /* 0x000fea0003800000 */
.L_x_155:
        /* <DEDUP_REMOVED lines=14> */
.L_x_158:
[----:B------:R-:W-:Y:S05]  /*5670*/  BSYNC B1 ;  /* 0x0000000000017941 */ /* 0x000fea0003800000 */
.L_x_157:
        /* <DEDUP_REMOVED lines=11> */
.L_x_160:
[----:B------:R-:W-:Y:S05]  /*5730*/  BSYNC B1 ;  /* 0x0000000000017941 */ /* 0x000fea0003800000 */
.L_x_159:
        /* <DEDUP_REMOVED lines=11> */
.L_x_162:
[----:B------:R-:W-:Y:S05]  /*57f0*/  BSYNC B1 ;  /* 0x0000000000017941 */ /* 0x000fea0003800000 */
.L_x_161:
        /* <DEDUP_REMOVED lines=10> */
.L_x_164:
[----:B------:R-:W-:Y:S05]  /*58a0*/  BSYNC B1 ;  /* 0x0000000000017941 */ /* 0x000fea0003800000 */
.L_x_163:
        /* <DEDUP_REMOVED lines=14> */
.L_x_166:
[----:B------:R-:W-:Y:S05]  /*5990*/  BSYNC B1 ;  /* 0x0000000000017941 */ /* 0x000fea0003800000 */
.L_x_165:
        /* <DEDUP_REMOVED lines=11> */
.L_x_168:
[----:B------:R-:W-:Y:S05]  /*5a50*/  BSYNC B1 ;  /* 0x0000000000017941 */ /* 0x000fea0003800000 */
.L_x_167:
        /* <DEDUP_REMOVED lines=11> */
.L_x_170:
[----:B------:R-:W-:Y:S05]  /*5b10*/  BSYNC B1 ;  /* 0x0000000000017941 */ /* 0x000fea0003800000 */
.L_x_169:
        /* <DEDUP_REMOVED lines=10> */
.L_x_172:
[----:B------:R-:W-:Y:S05]  /*5bc0*/  BSYNC B1 ;  /* 0x0000000000017941 */ /* 0x000fea0003800000 */
.L_x_171:
        /* <DEDUP_REMOVED lines=14> */
.L_x_174:
[----:B------:R-:W-:Y:S05]  /*5cb0*/  BSYNC B1 ;  /* 0x0000000000017941 */ /* 0x000fea0003800000 */
.L_x_173:
        /* <DEDUP_REMOVED lines=11> */
.L_x_176:
[----:B------:R-:W-:Y:S05]  /*5d70*/  BSYNC B1 ;  /* 0x0000000000017941 */ /* 0x000fea0003800000 */
.L_x_175:
        /* <DEDUP_REMOVED lines=11> */
.L_x_178:
[----:B------:R-:W-:Y:S05]  /*5e30*/  BSYNC B1 ;  /* 0x0000000000017941 */ /* 0x000fea0003800000 */
.L_x_177:
        /* <DEDUP_REMOVED lines=10> */
.L_x_180:
[----:B------:R-:W-:Y:S05]  /*5ee0*/  BSYNC B1 ;  /* 0x0000000000017941 */ /* 0x000fea0003800000 */
.L_x_179:
        /* <DEDUP_REMOVED lines=14> */
.L_x_182:
[----:B------:R-:W-:Y:S05]  /*5fd0*/  BSYNC B1 ;  /* 0x0000000000017941 */ /* 0x000fea0003800000 */
.L_x_181:
        /* <DEDUP_REMOVED lines=11> */
.L_x_184:
[----:B------:R-:W-:Y:S05]  /*6090*/  BSYNC B1 ;  /* 0x0000000000017941 */ /* 0x000fea0003800000 */
.L_x_183:
        /* <DEDUP_REMOVED lines=11> */
.L_x_186:
[----:B------:R-:W-:Y:S05]  /*6150*/  BSYNC B1 ;  /* 0x0000000000017941 */ /* 0x000fea0003800000 */
.L_x_185:
        /* <DEDUP_REMOVED lines=10> */
.L_x_188:
[----:B------:R-:W-:Y:S05]  /*6200*/  BSYNC B1 ;  /* 0x0000000000017941 */ /* 0x000fea0003800000 */
.L_x_187:
        /* <DEDUP_REMOVED lines=14> */
.L_x_190:
[----:B------:R-:W-:Y:S05]  /*62f0*/  BSYNC B1 ;  /* 0x0000000000017941 */ /* 0x000fea0003800000 */
.L_x_189:
        /* <DEDUP_REMOVED lines=11> */
.L_x_192:
[----:B------:R-:W-:Y:S05]  /*63b0*/  BSYNC B1 ;  /* 0x0000000000017941 */ /* 0x000fea0003800000 */
.L_x_191:
        /* <DEDUP_REMOVED lines=11> */
.L_x_194:
[----:B------:R-:W-:Y:S05]  /*6470*/  BSYNC B1 ;  /* 0x0000000000017941 */ /* 0x000fea0003800000 */
.L_x_193:
        /* <DEDUP_REMOVED lines=10> */
.L_x_196:
[----:B------:R-:W-:Y:S05]  /*6520*/  BSYNC B1 ;  /* 0x0000000000017941 */ /* 0x000fea0003800000 */
.L_x_195:
        /* <DEDUP_REMOVED lines=14> */
.L_x_198:
[----:B------:R-:W-:Y:S05]  /*6610*/  BSYNC B1 ;  /* 0x0000000000017941 */ /* 0x000fea0003800000 */
.L_x_197:
        /* <DEDUP_REMOVED lines=11> */
.L_x_200:
[----:B------:R-:W-:Y:S05]  /*66d0*/  BSYNC B1 ;  /* 0x0000000000017941 */ /* 0x000fea0003800000 */
.L_x_199:
        /* <DEDUP_REMOVED lines=11> */
.L_x_202:
[----:B------:R-:W-:Y:S05]  /*6790*/  BSYNC B1 ;  /* 0x0000000000017941 */ /* 0x000fea0003800000 */
.L_x_201:
        /* <DEDUP_REMOVED lines=10> */
.L_x_204:
[----:B------:R-:W-:Y:S05]  /*6840*/  BSYNC B1 ;  /* 0x0000000000017941 */ /* 0x000fea0003800000 */
.L_x_203:
        /* <DEDUP_REMOVED lines=14> */
.L_x_206:
[----:B------:R-:W-:Y:S05]  /*6930*/  BSYNC B1 ;  /* 0x0000000000017941 */ /* 0x000fea0003800000 */
.L_x_205:
        /* <DEDUP_REMOVED lines=11> */
.L_x_208:
[----:B------:R-:W-:Y:S05]  /*69f0*/  BSYNC B1 ;  /* 0x0000000000017941 */ /* 0x000fea0003800000 */
.L_x_207:
        /* <DEDUP_REMOVED lines=11> */
.L_x_210:
[----:B------:R-:W-:Y:S05]  /*6ab0*/  BSYNC B1 ;  /* 0x0000000000017941 */ /* 0x000fea0003800000 */
.L_x_209:
        /* <DEDUP_REMOVED lines=10> */
.L_x_212:
[----:B------:R-:W-:Y:S05]  /*6b60*/  BSYNC B1 ;  /* 0x0000000000017941 */ /* 0x000fea0003800000 */
.L_x_211:
        /* <DEDUP_REMOVED lines=14> */
.L_x_214:
[----:B------:R-:W-:Y:S05]  /*6c50*/  BSYNC B1 ;  /* 0x0000000000017941 */ /* 0x000fea0003800000 */
.L_x_213:
        /* <DEDUP_REMOVED lines=11> */
.L_x_216:
[----:B------:R-:W-:Y:S05]  /*6d10*/  BSYNC B1 ;  /* 0x0000000000017941 */ /* 0x000fea0003800000 */
.L_x_215:
        /* <DEDUP_REMOVED lines=11> */
.L_x_218:
[----:B------:R-:W-:Y:S05]  /*6dd0*/  BSYNC B1 ;  /* 0x0000000000017941 */ /* 0x000fea0003800000 */
.L_x_217:
        /* <DEDUP_REMOVED lines=10> */
.L_x_220:
[----:B------:R-:W-:Y:S05]  /*6e80*/  BSYNC B1 ;  /* 0x0000000000017941 */ /* 0x000fea0003800000 */
.L_x_219:
        /* <DEDUP_REMOVED lines=14> */
.L_x_222:
[----:B------:R-:W-:Y:S05]  /*6f70*/  BSYNC B1 ;  /* 0x0000000000017941 */ /* 0x000fea0003800000 */
.L_x_221:
        /* <DEDUP_REMOVED lines=11> */
.L_x_224:
[----:B------:R-:W-:Y:S05]  /*7030*/  BSYNC B1 ;  /* 0x0000000000017941 */ /* 0x000fea0003800000 */
.L_x_223:
        /* <DEDUP_REMOVED lines=11> */
.L_x_226:
[----:B------:R-:W-:Y:S05]  /*70f0*/  BSYNC B1 ;  /* 0x0000000000017941 */ /* 0x000fea0003800000 */
.L_x_225:
        /* <DEDUP_REMOVED lines=10> */
.L_x_228:
[----:B------:R-:W-:Y:S05]  /*71a0*/  BSYNC B1 ;  /* 0x0000000000017941 */ /* 0x000fea0003800000 */
.L_x_227:
        /* <DEDUP_REMOVED lines=14> */
.L_x_230:
[----:B------:R-:W-:Y:S05]  /*7290*/  BSYNC B1 ;  /* 0x0000000000017941 */ /* 0x000fea0003800000 */
.L_x_229:
        /* <DEDUP_REMOVED lines=11> */
.L_x_232:
[----:B------:R-:W-:Y:S05]  /*7350*/  BSYNC B1 ;  /* 0x0000000000017941 */ /* 0x000fea0003800000 */
.L_x_231:
        /* <DEDUP_REMOVED lines=11> */
.L_x_234:
[----:B------:R-:W-:Y:S05]  /*7410*/  BSYNC B1 ;  /* 0x0000000000017941 */ /* 0x000fea0003800000 */
.L_x_233:
        /* <DEDUP_REMOVED lines=10> */
.L_x_236:
[----:B------:R-:W-:Y:S05]  /*74c0*/  BSYNC B1 ;  /* 0x0000000000017941 */ /* 0x000fea0003800000 */
.L_x_235:
        /* <DEDUP_REMOVED lines=14> */
.L_x_238:
[----:B------:R-:W-:Y:S05]  /*75b0*/  BSYNC B1 ;  /* 0x0000000000017941 */ /* 0x000fea0003800000 */
.L_x_237:
        /* <DEDUP_REMOVED lines=11> */
.L_x_240:
[----:B------:R-:W-:Y:S05]  /*7670*/  BSYNC B1 ;  /* 0x0000000000017941 */ /* 0x000fea0003800000 */
.L_x_239:
        /* <DEDUP_REMOVED lines=11> */
.L_x_242:
[----:B------:R-:W-:Y:S05]  /*7730*/  BSYNC B1 ;  /* 0x0000000000017941 */ /* 0x000fea0003800000 */
.L_x_241:
        /* <DEDUP_REMOVED lines=10> */
.L_x_244:
[----:B------:R-:W-:Y:S05]  /*77e0*/  BSYNC B1 ;  /* 0x0000000000017941 */ /* 0x000fea0003800000 */
.L_x_243:
        /* <DEDUP_REMOVED lines=14> */
.L_x_246:
[----:B------:R-:W-:Y:S05]  /*78d0*/  BSYNC B1 ;  /* 0x0000000000017941 */ /* 0x000fea0003800000 */
.L_x_245:
        /* <DEDUP_REMOVED lines=11> */
.L_x_248:
[----:B------:R-:W-:Y:S05]  /*7990*/  BSYNC B1 ;  /* 0x0000000000017941 */ /* 0x000fea0003800000 */
.L_x_247:
        /* <DEDUP_REMOVED lines=11> */
.L_x_250:
[----:B------:R-:W-:Y:S05]  /*7a50*/  BSYNC B1 ;  /* 0x0000000000017941 */ /* 0x000fea0003800000 */
.L_x_249:
        /* <DEDUP_REMOVED lines=10> */
.L_x_252:
[----:B------:R-:W-:Y:S05]  /*7b00*/  BSYNC B1 ;  /* 0x0000000000017941 */ /* 0x000fea0003800000 */
.L_x_251:
        /* <DEDUP_REMOVED lines=14> */
.L_x_254:
[----:B------:R-:W-:Y:S05]  /*7bf0*/  BSYNC B1 ;  /* 0x0000000000017941 */ /* 0x000fea0003800000 */
.L_x_253:
        /* <DEDUP_REMOVED lines=11> */
.L_x_256:
[----:B------:R-:W-:Y:S05]  /*7cb0*/  BSYNC B1 ;  /* 0x0000000000017941 */ /* 0x000fea0003800000 */
.L_x_255:
        /* <DEDUP_REMOVED lines=11> */
.L_x_258:
[----:B------:R-:W-:Y:S05]  /*7d70*/  BSYNC B1 ;  /* 0x0000000000017941 */ /* 0x000fea0003800000 */
.L_x_257:
        /* <DEDUP_REMOVED lines=10> */
.L_x_260:
[----:B------:R-:W-:Y:S05]  /*7e20*/  BSYNC B1 ;  /* 0x0000000000017941 */ /* 0x000fea0003800000 */
.L_x_259:
        /* <DEDUP_REMOVED lines=14> */
.L_x_262:
[----:B------:R-:W-:Y:S05]  /*7f10*/  BSYNC B1 ;  /* 0x0000000000017941 */ /* 0x000fea0003800000 */
.L_x_261:
[----:B0----5:R-:W-:Y:S01]  /*7f20*/  FMUL R17, R159, R12 ;  /* 0x0000000c9f117220 */ /* 0x021fe20000400000 */
[----:B------:R-:W-:Y:S01]  /*7f30*/  IMAD.X R23, R31, 0x1, R10, P6 ;  /* 0x000000011f177824 */ /* 0x000fe200030e060a */
[----:B------:R-:W-:Y:S01]  /*7f40*/  ISETP.GT.AND P2, PT, R13, RZ, P1 ;  /* 0x000000ff0d00720c */ /* 0x000fe20000f44270 */
[----:B------:R-:W-:Y:S01]  /*7f50*/  BSSY B1, `(.L_x_263) ;  /* 0x0000007000017945 */ /* 0x000fe20003800000 */
[----:B------:R-:W-:Y:S01]  /*7f60*/  FFMA R17, R144, R11, R17 ;  /* 0x0000000b90117223 */ /* 0x000fe20000000011 */
[----:B------:R-:W-:-:S04]  /*7f70*/  IADD3 R34, P0, R24, UR9, RZ ;  /* 0x0000000918227c10 */ /* 0x000fc8000ff1e0ff */
[----:B------:R0:W-:Y:S01]  /*7f80*/  @P5 STG.E desc[UR14][R22.64], R17 ;  /* 0x0000001116005986 */ /* 0x0001e2000c10190e */
[----:B------:R-:W-:-:S05]  /*7f90*/  IADD3.X R35, R25, UR10, RZ, P0, !PT ;  /* 0x0000000a19237c10 */ /* 0x000fca00087fe4ff */
[----:B------:R-:W-:Y:S05]  /*7fa0*/  @!P2 BRA `(.L_x_264) ;  /* 0x000000000004a947 */ /* 0x000fea0003800000 */
[----:B------:R0:W5:Y:S02]  /*7fb0*/  LDG.E.LTC128B R159, desc[UR14][R34.64] ;  /* 0x0000000e229f7981 */ /* 0x000164000c1e1920 */
.L_x_264:
[----:B------:R-:W-:Y:S05]  /*7fc0*/  BSYNC B1 ;  /* 0x0000000000017941 */ /* 0x000fea0003800000 */
.L_x_263:
[----:B--2---:R-:W-:Y:S01]  /*7fd0*/  IADD3 R18, P5, R32, R9, RZ ;  /* 0x0000000920127210 */ /* 0x004fe20007fbe0ff */
[----:B---3-5:R-:W-:Y:S01]  /*7fe0*/  FMUL R28, R159, R12 ;  /* 0x0000000c9f1c7220 */ /* 0x028fe20000400000 */
[----:B------:R-:W-:Y:S01]  /*7ff0*/  ISETP.GT.AND P4, PT, R13, 0x8, P4 ;  /* 0x000000080d00780c */ /* 0x000fe20002784270 */
[----:B------:R-:W-:Y:S01]  /*8000*/  BSSY B1, `(.L_x_265) ;  /* 0x000000a000017945 */ /* 0x000fe20003800000 */
[----:B------:R-:W-:Y:S01]  /*8010*/  IADD3 R26, P6, R26, UR7, RZ ;  /* 0x000000071a1a7c10 */ /* 0x000fe2000ffde0ff */
[----:B------:R-:W-:Y:S01]  /*8020*/  FFMA R145, R145, R11, R28 ;  /* 0x0000000b91917223 */ /* 0x000fe2000000001c */
[----:B------:R-:W-:Y:S01]  /*8030*/  IMAD.X R19, R33, 0x1, R10, P5 ;  /* 0x0000000121137824 */ /* 0x000fe200028e060a */
[----:B------:R-:W-:Y:S02]  /*8040*/  ISETP.GT.AND P0, PT, R14, 0xf8, PT ;  /* 0x000000f80e00780c */ /* 0x000fe40003f04270 */
[----:B------:R-:W-:Y:S02]  /*8050*/  IADD3 R28, P5, R30, R16, RZ ;  /* 0x000000101e1c7210 */ /* 0x000fe40007fbe0ff */
[----:B------:R2:W-:Y:S01]  /*8060*/  @P2 STG.E desc[UR14][R18.64], R145 ;  /* 0x0000009112002986 */ /* 0x0005e2000c10190e */
[----:B------:R-:W-:-:S03]  /*8070*/  IADD3.X R27, R27, UR8, RZ, P6, !PT ;  /* 0x000000081b1b7c10 */ /* 0x000fc6000b7fe4ff */
[----:B------:R-:W-:Y:S07]  /*8080*/  @!P4 BRA `(.L_x_266) ;  /* 0x000000000004c947 */ /* 0x000fee0003800000 */
[----:B------:R3:W5:Y:S02]  /*8090*/  LDG.E.LTC128B R159, desc[UR14][R26.64] ;  /* 0x0000000e1a9f7981 */ /* 0x000764000c1e1920 */
.L_x_266:
[----:B------:R-:W-:Y:S05]  /*80a0*/  BSYNC B1 ;  /* 0x0000000000017941 */ /* 0x000fea0003800000 */
.L_x_265:
[----:B0----5:R-:W-:Y:S01]  /*80b0*/  FMUL R17, R159, R12 ;  /* 0x0000000c9f117220 */ /* 0x021fe20000400000 */
[----:B------:R-:W-:Y:S01]  /*80c0*/  IMAD.X R29, R31, 0x1, R15, P5 ;  /* 0x000000011f1d7824 */ /* 0x000fe200028e060f */
[----:B------:R-:W-:Y:S01]  /*80d0*/  ISETP.GT.AND P1, PT, R13, 0x8, P1 ;  /* 0x000000080d00780c */ /* 0x000fe20000f24270 */
[----:B------:R-:W-:Y:S01]  /*80e0*/  BSSY B1, `(.L_x_267) ;  /* 0x0000008000017945 */ /* 0x000fe20003800000 */
[----:B------:R-:W-:Y:S01]  /*80f0*/  FFMA R17, R146, R11, R17 ;  /* 0x0000000b92117223 */ /* 0x000fe20000000011 */
[----:B----4-:R-:W-:Y:S02]  /*8100*/  IADD3 R24, P5, R24, UR7, RZ ;  /* 0x0000000718187c10 */ /* 0x010fe4000ffbe0ff */
[----:B------:R-:W-:Y:S02]  /*8110*/  ISETP.GT.AND P2, PT, R14, 0xf9, PT ;  /* 0x000000f90e00780c */ /* 0x000fe40003f44270 */
[----:B------:R0:W-:Y:S01]  /*8120*/  @P4 STG.E desc[UR14][R28.64], R17 ;  /* 0x000000111c004986 */ /* 0x0001e2000c10190e */
[----:B------:R-:W-:-:S05]  /*8130*/  IADD3.X R25, R25, UR8, RZ, P5, !PT ;  /* 0x0000000819197c10 */ /* 0x000fca000affe4ff */
[----:B------:R-:W-:Y:S05]  /*8140*/  @!P1 BRA `(.L_x_268) ;  /* 0x0000000000049947 */ /* 0x000fea0003800000 */
[----:B------:R4:W5:Y:S02]  /*8150*/  LDG.E.LTC128B R159, desc[UR14][R24.64] ;  /* 0x0000000e189f7981 */ /* 0x000964000c1e1920 */
.L_x_268:
[----:B------:R-:W-:Y:S05]  /*8160*/  BSYNC B1 ;  /* 0x0000000000017941 */ /* 0x000fea0003800000 */
.L_x_267:
[----:B----4-:R-:W-:Y:S01]  /*8170*/  IADD3 R24, P6, R32, R16, RZ ;  /* 0x0000001020187210 */ /* 0x010fe20007fde0ff */
[----:B-----5:R-:W-:Y:S01]  /*8180*/  FMUL R14, R159, R12 ;  /* 0x0000000c9f0e7220 */ /* 0x020fe20000400000 */
[----:B------:R-:W-:Y:S01]  /*8190*/  ISETP.GT.AND P4, PT, R13, RZ, P0 ;  /* 0x000000ff0d00720c */ /* 0x000fe20000784270 */
[----:B------:R-:W-:Y:S01]  /*81a0*/  BSSY B1, `(.L_x_269) ;  /* 0x0000009000017945 */ /* 0x000fe20003800000 */
[----:B---3--:R-:W-:Y:S01]  /*81b0*/  IADD3 R26, P5, R22, R9, RZ ;  /* 0x00000009161a7210 */ /* 0x008fe20007fbe0ff */
[----:B------:R-:W-:Y:S02]  /*81c0*/  IMAD.X R25, R33, 0x1, R15, P6 ;  /* 0x0000000121197824 */ /* 0x000fe400030e060f */
[----:B------:R-:W-:-:S05]  /*81d0*/  FFMA R147, R147, R11, R14 ;  /* 0x0000000b93937223 */ /* 0x000fca000000000e */
[----:B------:R3:W-:Y:S03]  /*81e0*/  @P1 STG.E desc[UR14][R24.64], R147 ;  /* 0x0000009318001986 */ /* 0x0007e6000c10190e */
[----:B------:R-:W-:Y:S05]  /*81f0*/  @!P4 BRA `(.L_x_270) ;  /* 0x00000000000cc947 */ /* 0x000fea0003800000 */
[----:B---3--:R-:W-:-:S04]  /*8200*/  IADD3 R24, P1, R20, UR9, RZ ;  /* 0x0000000914187c10 */ /* 0x008fc8000ff3e0ff */
[----:B------:R-:W-:-:S05]  /*8210*/  IADD3.X R25, R21, UR10, RZ, P1, !PT ;  /* 0x0000000a15197c10 */ /* 0x000fca0008ffe4ff */
[----:B------:R4:W5:Y:S04]  /*8220*/  LDG.E.LTC128B R159, desc[UR14][R24.64] ;  /* 0x0000000e189f7981 */ /* 0x000968000c1e1920 */
.L_x_270:
[----:B------:R-:W-:Y:S05]  /*8230*/  BSYNC B1 ;  /* 0x0000000000017941 */ /* 0x000fea0003800000 */
.L_x_269:
[----:B0----5:R-:W-:Y:S01]  /*8240*/  FMUL R17, R159, R12 ;  /* 0x0000000c9f117220 */ /* 0x021fe20000400000 */
[----:B------:R-:W-:Y:S01]  /*8250*/  IMAD.X R27, R23, 0x1, R10, P5 ;  /* 0x00000001171b7824 */ /* 0x000fe200028e060a */
[----:B------:R-:W-:Y:S01]  /*8260*/  ISETP.GT.AND P1, PT, R13, RZ, P2 ;  /* 0x000000ff0d00720c */ /* 0x000fe20001724270 */
[----:B------:R-:W-:Y:S01]  /*8270*/  BSSY B1, `(.L_x_271) ;  /* 0x0000008000017945 */ /* 0x000fe20003800000 */
[----:B------:R-:W-:Y:S01]  /*8280*/  FFMA R17, R148, R11, R17 ;  /* 0x0000000b94117223 */ /* 0x000fe20000000011 */
[----:B---34-:R-:W-:Y:S02]  /*8290*/  IADD3 R24, P6, R34, UR9, RZ ;  /* 0x0000000922187c10 */ /* 0x018fe4000ffde0ff */
[----:B------:R-:W-:Y:S02]  /*82a0*/  IADD3 R28, P5, R18, R9, RZ ;  /* 0x00000009121c7210 */ /* 0x000fe40007fbe0ff */
[----:B------:R0:W-:Y:S01]  /*82b0*/  @P4 STG.E desc[UR14][R26.64], R17 ;  /* 0x000000111a004986 */ /* 0x0001e2000c10190e */
[----:B------:R-:W-:-:S05]  /*82c0*/  IADD3.X R25, R35, UR10, RZ, P6, !PT ;  /* 0x0000000a23197c10 */ /* 0x000fca000b7fe4ff */
[----:B------:R-:W-:Y:S05]  /*82d0*/  @!P1 BRA `(.L_x_272) ;  /* 0x0000000000049947 */ /* 0x000fea0003800000 */
[----:B------:R3:W5:Y:S02]  /*82e0*/  LDG.E.LTC128B R159, desc[UR14][R24.64] ;  /* 0x0000000e189f7981 */ /* 0x000764000c1e1920 */
.L_x_272:
[----:B------:R-:W-:Y:S05]  /*82f0*/  BSYNC B1 ;  /* 0x0000000000017941 */ /* 0x000fea0003800000 */
.L_x_271:
[----:B-----5:R-:W-:Y:S01]  /*8300*/  FMUL R14, R159, R12 ;  /* 0x0000000c9f0e7220 */ /* 0x020fe20000400000 */
[----:B------:R-:W-:Y:S01]  /*8310*/  IMAD.X R29, R19, 0x1, R10, P5 ;  /* 0x00000001131d7824 */ /* 0x000fe200028e060a */
[----:B------:R-:W-:Y:S01]  /*8320*/  ISETP.GT.AND P0, PT, R13, 0x8, P0 ;  /* 0x000000080d00780c */ /* 0x000fe20000704270 */
[----:B------:R-:W-:Y:S01]  /*8330*/  BSSY B1, `(.L_x_273) ;  /* 0x0000008000017945 */ /* 0x000fe20003800000 */
[----:B------:R-:W-:Y:S01]  /*8340*/  FFMA R149, R149, R11, R14 ;  /* 0x0000000b95957223 */ /* 0x000fe2000000000e */
[----:B------:R-:W-:Y:S02]  /*8350*/  IADD3 R20, P4, R20, UR7, RZ ;  /* 0x0000000714147c10 */ /* 0x000fe4000ff9e0ff */
[----:B---3--:R-:W-:Y:S02]  /*8360*/  IADD3 R24, P5, R22, R16, RZ ;  /* 0x0000001016187210 */ /* 0x008fe40007fbe0ff */
[----:B------:R3:W-:Y:S01]  /*8370*/  @P1 STG.E desc[UR14][R28.64], R149 ;  /* 0x000000951c001986 */ /* 0x0007e2000c10190e */
[----:B------:R-:W-:-:S05]  /*8380*/  IADD3.X R21, R21, UR8, RZ, P4, !PT ;  /* 0x0000000815157c10 */ /* 0x000fca000a7fe4ff */
[----:B------:R-:W-:Y:S05]  /*8390*/  @!P0 BRA `(.L_x_274) ;  /* 0x0000000000048947 */ /* 0x000fea0003800000 */
[----:B------:R4:W5:Y:S02]  /*83a0*/  LDG.E.LTC128B R159, desc[UR14][R20.64] ;  /* 0x0000000e149f7981 */ /* 0x000964000c1e1920 */
.L_x_274:
[----:B------:R-:W-:Y:S05]  /*83b0*/  BSYNC B1 ;  /* 0x0000000000017941 */ /* 0x000fea0003800000 */
.L_x_273:
[----:B------:R-:W-:Y:S01]  /*83c0*/  ISETP.GT.AND P2, PT, R13, 0x8, P2 ;  /* 0x000000080d00780c */ /* 0x000fe20001744270 */
[----:B-----5:R-:W-:Y:S01]  /*83d0*/  FMUL R9, R159, R12 ;  /* 0x0000000c9f097220 */ /* 0x020fe20000400000 */
[----:B------:R-:W-:Y:S01]  /*83e0*/  IMAD.X R25, R23, 0x1, R15, P5 ;  /* 0x0000000117197824 */ /* 0x000fe200028e060f */
[----:B------:R-:W-:Y:S02]  /*83f0*/  BSSY B1, `(.L_x_275) ;  /* 0x0000007000017945 */ /* 0x000fe40003800000 */
[----:B------:R-:W-:-:S05]  /*8400*/  FFMA R9, R150, R11, R9 ;  /* 0x0000000b96097223 */ /* 0x000fca0000000009 */
[----:B------:R0:W-:Y:S01]  /*8410*/  @P0 STG.E desc[UR14][R24.64], R9 ;  /* 0x0000000918000986 */ /* 0x0001e2000c10190e */
[----:B----4-:R-:W-:-:S04]  /*8420*/  IADD3 R20, P0, R34, UR7, RZ ;  /* 0x0000000722147c10 */ /* 0x010fc8000ff1e0ff */
[----:B------:R-:W-:Y:S01]  /*8430*/  IADD3.X R21, R35, UR8, RZ, P0, !PT ;  /* 0x0000000823157c10 */ /* 0x000fe200087fe4ff */
[----:B------:R-:W-:Y:S08]  /*8440*/  @!P2 BRA `(.L_x_276) ;  /* 0x000000000004a947 */ /* 0x000ff00003800000 */
[----:B------:R4:W5:Y:S02]  /*8450*/  LDG.E.LTC128B R159, desc[UR14][R20.64] ;  /* 0x0000000e149f7981 */ /* 0x000964000c1e1920 */
.L_x_276:
[----:B------:R-:W-:Y:S05]  /*8460*/  BSYNC B1 ;  /* 0x0000000000017941 */ /* 0x000fea0003800000 */
.L_x_275:
[----:B------:R-:W-:Y:S05]  /*8470*/  @!P2 BRA `(.L_x_277) ;  /* 0x0000002c001ca947 */ /* 0x000fea0003800000 */
[----:B------:R-:W-:Y:S01]  /*8480*/  IADD3 R16, P0, R18, R16, RZ ;  /* 0x0000001012107210 */ /* 0x000fe20007f1e0ff */
[----:B-----5:R-:W-:-:S04]  /*8490*/  FMUL R10, R159, R12 ;  /* 0x0000000c9f0a7220 */ /* 0x020fc80000400000 */
[----:B0-----:R-:W-:Y:S02]  /*84a0*/  IMAD.X R17, R19, 0x1, R15, P0 ;  /* 0x0000000113117824 */ /* 0x001fe400000e060f */
[----:B------:R-:W-:-:S05]  /*84b0*/  FFMA R151, R151, R11, R10 ;  /* 0x0000000b97977223 */ /* 0x000fca000000000a */
[----:B------:R0:W-:Y:S01]  /*84c0*/  STG.E desc[UR14][R16.64], R151 ;  /* 0x0000009710007986 */ /* 0x0001e2000c10190e */
[----:B------:R-:W-:Y:S05]  /*84d0*/  BRA `(.L_x_277) ;  /* 0x0000002c00047947 */ /* 0x000fea0003800000 */
.L_x_26:
[----:B------:R-:W-:Y:S01]  /*84e0*/  ULDC.64 UR8, c[0x0][0x6c0] ;  /* 0x0001b00000087ab9 */ /* 0x000fe20000000a00 */
[----:B------:R-:W-:Y:S01]  /*84f0*/  ISETP.GT.AND P2, PT, R14, 0x1, PT ;  /* 0x000000010e00780c */ /* 0x000fe20003f44270 */
[-C--:B--2---:R-:W-:Y:S01]  /*8500*/  FMUL R15, R24, R11.reuse ;  /* 0x0000000b180f7220 */ /* 0x084fe20000400000 */
[----:B------:R-:W-:Y:S01]  /*8510*/  LEA R18, P1, R156, UR8, 0x2 ;  /* 0x000000089c127c11 */ /* 0x000fe2000f8210ff */
[-C--:B------:R-:W-:Y:S01]  /*8520*/  FMUL R25, R25, R11.reuse ;  /* 0x0000000b19197220 */ /* 0x080fe20000400000 */
[C---:B------:R-:W-:Y:S01]  /*8530*/  ISETP.GT.AND P4, PT, R13.reuse, RZ, P2 ;  /* 0x000000ff0d00720c */ /* 0x040fe20001784270 */
[----:B------:R-:W-:Y:S01]  /*8540*/  IMAD.SHL.U32 R10, R16, 0x20, RZ ;  /* 0x00000020100a7824 */ /* 0x000fe200078e00ff */
[----:B------:R-:W-:Y:S01]  /*8550*/  LEA.HI.X R19, R156, UR9, R165, 0x2, P1 ;  /* 0x000000099c137c11 */ /* 0x000fe200088f14a5 */
[-C--:B------:R-:W-:Y:S01]  /*8560*/  FMUL R153, R26, R11.reuse ;  /* 0x0000000b1a997220 */ /* 0x080fe20000400000 */
[----:B------:R-:W-:Y:S01]  /*8570*/  ISETP.GT.AND P1, PT, R13, 0x8, P0 ;  /* 0x000000080d00780c */ /* 0x000fe20000724270 */
[-C--:B------:R-:W-:Y:S01]  /*8580*/  FMUL R27, R27, R11.reuse ;  /* 0x0000000b1b1b7220 */ /* 0x080fe20000400000 */
[C-C-:B------:R-:W-:Y:S01]  /*8590*/  SHF.L.U64.HI R9, R16.reuse, 0x5, R17.reuse ;  /* 0x0000000510097819 */ /* 0x140fe20000010211 */
[----:B------:R-:W-:Y:S01]  /*85a0*/  @P5 STG.E desc[UR14][R18.64], R15 ;  /* 0x0000000f12005986 */ /* 0x000fe2000c10190e */
[-C--:B------:R-:W-:Y:S01]  /*85b0*/  LEA R20, P5, R16, R18.reuse, 0x2 ;  /* 0x0000001210147211 */ /* 0x080fe200078a10ff */
[-C--:B------:R-:W-:Y:S01]  /*85c0*/  FMUL R155, R28, R11.reuse ;  /* 0x0000000b1c9b7220 */ /* 0x080fe20000400000 */
[----:B------:R-:W-:Y:S01]  /*85d0*/  ISETP.GT.AND P0, PT, R14, 0x8, PT ;  /* 0x000000080e00780c */ /* 0x000fe20003f04270 */
[----:B------:R-:W-:Y:S01]  /*85e0*/  FMUL R29, R29, R11 ;  /* 0x0000000b1d1d7220 */ /* 0x000fe20000400000 */
[----:B------:R-:W-:Y:S01]  /*85f0*/  LEA.HI.X R21, R16, R19, R17, 0x2, P5 ;  /* 0x0000001310157211 */ /* 0x000fe200028f1411 */
[-C--:B------:R-:W-:Y:S01]  /*8600*/  FMUL R31, R31, R11.reuse ;  /* 0x0000000b1f1f7220 */ /* 0x080fe20000400000 */
[----:B------:R-:W-:Y:S01]  /*8610*/  ISETP.GT.AND P2, PT, R13, 0x8, P2 ;  /* 0x000000080d00780c */ /* 0x000fe20001744270 */
[-C--:B------:R-:W-:Y:S01]  /*8620*/  FMUL R33, R33, R11.reuse ;  /* 0x0000000b21217220 */ /* 0x080fe20000400000 */
[----:B------:R-:W-:Y:S01]  /*8630*/  ISETP.GT.AND P5, PT, R13, RZ, P0 ;  /* 0x000000ff0d00720c */ /* 0x000fe200007a4270 */
[----:B------:R-:W-:Y:S01]  /*8640*/  @P1 IMAD.MOV.U32 R16, RZ, RZ, R18 ;  /* 0x000000ffff101224 */ /* 0x000fe200078e0012 */
[----:B------:R0:W-:Y:S01]  /*8650*/  @P4 STG.E desc[UR14][R20.64], R25 ;  /* 0x0000001914004986 */ /* 0x0001e2000c10190e */
[--C-:B------:R-:W-:Y:S01]  /*8660*/  @P1 IMAD.MOV.U32 R17, RZ, RZ, R19.reuse ;  /* 0x000000ffff111224 */ /* 0x100fe200078e0013 */
[C---:B------:R-:W-:Y:S01]  /*8670*/  IADD3 R22, P4, R10.reuse, R18, RZ ;  /* 0x000000120a167210 */ /* 0x040fe20007f9e0ff */
[-C--:B------:R-:W-:Y:S01]  /*8680*/  FMUL R35, R35, R11.reuse ;  /* 0x0000000b23237220 */ /* 0x080fe20000400000 */
[----:B------:R-:W-:Y:S01]  /*8690*/  IADD3 R24, P6, R10, R20, RZ ;  /* 0x000000140a187210 */ /* 0x000fe20007fde0ff */
[-C--:B------:R-:W-:Y:S01]  /*86a0*/  FMUL R37, R37, R11.reuse ;  /* 0x0000000b25257220 */ /* 0x080fe20000400000 */
[----:B------:R1:W-:Y:S01]  /*86b0*/  @P1 STG.E desc[UR14][R16.64+0x20], R153 ;  /* 0x0000209910001986 */ /* 0x0003e2000c10190e */
[----:B------:R-:W-:Y:S01]  /*86c0*/  ISETP.GT.AND P1, PT, R14, 0x9, PT ;  /* 0x000000090e00780c */ /* 0x000fe20003f24270 */
[----:B------:R-:W-:Y:S01]  /*86d0*/  IMAD.X R23, R9, 0x1, R19, P4 ;  /* 0x0000000109177824 */ /* 0x000fe200020e0613 */
[C---:B------:R-:W-:Y:S01]  /*86e0*/  ISETP.GT.AND P0, PT, R13.reuse, 0x8, P0 ;  /* 0x000000080d00780c */ /* 0x040fe20000704270 */
[----:B------:R2:W-:Y:S01]  /*86f0*/  @P2 STG.E desc[UR14][R20.64+0x20], R27 ;  /* 0x0000201b14002986 */ /* 0x0005e2000c10190e */
[----:B------:R-:W-:Y:S01]  /*8700*/  ISETP.GT.AND P4, PT, R13, RZ, P1 ;  /* 0x000000ff0d00720c */ /* 0x000fe20000f84270 */
[----:B0-----:R-:W-:Y:S01]  /*8710*/  IMAD.X R25, R9, 0x1, R21, P6 ;  /* 0x0000000109197824 */ /* 0x001fe200030e0615 */
[----:B------:R-:W-:Y:S01]  /*8720*/  IADD3 R15, P2, R10, 0x20, RZ ;  /* 0x000000200a0f7810 */ /* 0x000fe20007f5e0ff */
[----:B------:R-:W-:Y:S01]  /*8730*/  @P5 STG.E desc[UR14][R22.64], R155 ;  /* 0x0000009b16005986 */ /* 0x000fe2000c10190e */
[----:B------:R-:W-:Y:S01]  /*8740*/  ISETP.GT.AND P1, PT, R13, 0x8, P1 ;  /* 0x000000080d00780c */ /* 0x000fe20000f24270 */
[----:B------:R-:W-:Y:S01]  /*8750*/  FMUL R39, R39, R11 ;  /* 0x0000000b27277220 */ /* 0x000fe20000400000 */
[----:B------:R-:W-:Y:S01]  /*8760*/  IADD3 R18, P5, R15, R18, RZ ;  /* 0x000000120f127210 */ /* 0x000fe20007fbe0ff */
[----:B-1----:R-:W-:-:S02]  /*8770*/  IMAD.X R16, RZ, RZ, R9, P2 ;  /* 0x000000ffff107224 */ /* 0x002fc400010e0609 */
[-C--:B------:R-:W-:Y:S01]  /*8780*/  FMUL R17, R30, R11.reuse ;  /* 0x0000000b1e117220 */ /* 0x080fe20000400000 */
[----:B------:R-:W-:Y:S01]  /*8790*/  ISETP.GT.AND P2, PT, R14, 0x10, PT ;  /* 0x000000100e00780c */ /* 0x000fe20003f44270 */
[-C--:B------:R-:W-:Y:S01]  /*87a0*/  FMUL R153, R32, R11.reuse ;  /* 0x0000000b20997220 */ /* 0x080fe20000400000 */
[----:B------:R-:W-:Y:S01]  /*87b0*/  IMAD.X R19, R16, 0x1, R19, P5 ;  /* 0x0000000110137824 */ /* 0x000fe200028e0613 */
[----:B------:R-:W-:Y:S01]  /*87c0*/  IADD3 R26, P6, R10, R22, RZ ;  /* 0x000000160a1a7210 */ /* 0x000fe20007fde0ff */
[----:B------:R-:W-:Y:S01]  /*87d0*/  @P4 STG.E desc[UR14][R24.64], R29 ;  /* 0x0000001d18004986 */ /* 0x000fe2000c10190e */
[----:B--2---:R-:W-:Y:S01]  /*87e0*/  IADD3 R20, P4, R15, R20, RZ ;  /* 0x000000140f147210 */ /* 0x004fe20007f9e0ff */
[----:B------:R-:W-:Y:S01]  /*87f0*/  FMUL R41, R41, R11 ;  /* 0x0000000b29297220 */ /* 0x000fe20000400000 */
[----:B------:R-:W-:Y:S01]  /*8800*/  ISETP.GT.AND P5, PT, R13, RZ, P2 ;  /* 0x000000ff0d00720c */ /* 0x000fe200017a4270 */
[----:B------:R0:W-:Y:S01]  /*8810*/  @P0 STG.E desc[UR14][R18.64], R17 ;  /* 0x0000001112000986 */ /* 0x0001e2000c10190e */
[----:B------:R-:W-:Y:S01]  /*8820*/  ISETP.GT.AND P0, PT, R14, 0x11, PT ;  /* 0x000000110e00780c */ /* 0x000fe20003f04270 */
[----:B------:R-:W-:-:S02]  /*8830*/  IMAD.X R21, R16, 0x1, R21, P4 ;  /* 0x0000000110157824 */ /* 0x000fc400020e0615 */
[-C--:B------:R-:W-:Y:S01]  /*8840*/  FMUL R43, R43, R11.reuse ;  /* 0x0000000b2b2b7220 */ /* 0x080fe20000400000 */
[----:B------:R-:W-:Y:S01]  /*8850*/  IMAD.X R27, R9, 0x1, R23, P6 ;  /* 0x00000001091b7824 */ /* 0x000fe200030e0617 */
[----:B------:R-:W-:Y:S01]  /*8860*/  ISETP.GT.AND P4, PT, R13, RZ, P0 ;  /* 0x000000ff0d00720c */ /* 0x000fe20000784270 */
[-C--:B------:R-:W-:Y:S01]  /*8870*/  FMUL R45, R45, R11.reuse ;  /* 0x0000000b2d2d7220 */ /* 0x080fe20000400000 */
[----:B------:R1:W-:Y:S01]  /*8880*/  @P1 STG.E desc[UR14][R20.64], R31 ;  /* 0x0000001f14001986 */ /* 0x0003e2000c10190e */
[----:B------:R-:W-:Y:S01]  /*8890*/  ISETP.GT.AND P1, PT, R13, 0x8, P2 ;  /* 0x000000080d00780c */ /* 0x000fe20001724270 */
[-C--:B------:R-:W-:Y:S01]  /*88a0*/  FMUL R47, R47, R11.reuse ;  /* 0x0000000b2f2f7220 */ /* 0x080fe20000400000 */
[----:B------:R-:W-:Y:S01]  /*88b0*/  IADD3 R28, P2, R10, R24, RZ ;  /* 0x000000180a1c7210 */ /* 0x000fe20007f5e0ff */
[-C--:B------:R-:W-:Y:S01]  /*88c0*/  FMUL R49, R49, R11.reuse ;  /* 0x0000000b31317220 */ /* 0x080fe20000400000 */
[----:B------:R-:W-:Y:S01]  /*88d0*/  @P5 STG.E desc[UR14][R26.64], R153 ;  /* 0x000000991a005986 */ /* 0x000fe2000c10190e */
[----:B0-----:R-:W-:Y:S01]  /*88e0*/  IADD3 R18, P5, R15, R22, RZ ;  /* 0x000000160f127210 */ /* 0x001fe20007fbe0ff */
[-C--:B------:R-:W-:Y:S01]  /*88f0*/  FMUL R17, R34, R11.reuse ;  /* 0x0000000b22117220 */ /* 0x080fe20000400000 */
[----:B------:R-:W-:Y:S01]  /*8900*/  IMAD.X R29, R9, 0x1, R25, P2 ;  /* 0x00000001091d7824 */ /* 0x000fe200010e0619 */
[----:B------:R-:W-:Y:S01]  /*8910*/  ISETP.GT.AND P0, PT, R13, 0x8, P0 ;  /* 0x000000080d00780c */ /* 0x000fe20000704270 */
[-C--:B------:R-:W-:Y:S01]  /*8920*/  FMUL R51, R51, R11.reuse ;  /* 0x0000000b33337220 */ /* 0x080fe20000400000 */
[----:B------:R-:W-:Y:S01]  /*8930*/  ISETP.GT.AND P2, PT, R14, 0x18, PT ;  /* 0x000000180e00780c */ /* 0x000fe20003f44270 */
[----:B------:R-:W-:Y:S01]  /*8940*/  IMAD.X R19, R16, 0x1, R23, P5 ;  /* 0x0000000110137824 */ /* 0x000fe200028e0617 */
[----:B------:R-:W-:Y:S01]  /*8950*/  @P4 STG.E desc[UR14][R28.64], R33 ;  /* 0x000000211c004986 */ /* 0x000fe2000c10190e */
[----:B-1----:R-:W-:Y:S01]  /*8960*/  IADD3 R20, P4, R15, R24, RZ ;  /* 0x000000180f147210 */ /* 0x002fe20007f9e0ff */
[-C--:B------:R-:W-:Y:S01]  /*8970*/  FMUL R31, R36, R11.reuse ;  /* 0x0000000b241f7220 */ /* 0x080fe20000400000 */
[----:B------:R-:W-:Y:S01]  /*8980*/  ISETP.GT.AND P5, PT, R13, RZ, P2 ;  /* 0x000000ff0d00720c */ /* 0x000fe200017a4270 */
[----:B------:R0:W-:Y:S01]  /*8990*/  @P1 STG.E desc[UR14][R18.64], R17 ;  /* 0x0000001112001986 */ /* 0x0001e2000c10190e */
[----:B------:R-:W-:Y:S01]  /*89a0*/  ISETP.GT.AND P1, PT, R14, 0x19, PT ;  /* 0x000000190e00780c */ /* 0x000fe20003f24270 */
[----:B------:R-:W-:Y:S01]  /*89b0*/  IMAD.X R21, R16, 0x1, R25, P4 ;  /* 0x0000000110157824 */ /* 0x000fe200020e0619 */
[C---:B------:R-:W-:Y:S01]  /*89c0*/  IADD3 R22, P6, R10.reuse, R26, RZ ;  /* 0x0000001a0a167210 */ /* 0x040fe20007fde0ff */
[-C--:B------:R-:W-:Y:S01]  /*89d0*/  FMUL R53, R53, R11.reuse ;  /* 0x0000000b35357220 */ /* 0x080fe20000400000 */
[----:B------:R-:W-:Y:S01]  /*89e0*/  ISETP.GT.AND P4, PT, R13, RZ, P1 ;  /* 0x000000ff0d00720c */ /* 0x000fe20000f84270 */
[-C--:B------:R-:W-:Y:S01]  /*89f0*/  FMUL R55, R55, R11.reuse ;  /* 0x0000000b37377220 */ /* 0x080fe20000400000 */
[----:B------:R1:W-:Y:S01]  /*8a00*/  @P0 STG.E desc[UR14][R20.64], R35 ;  /* 0x0000002314000986 */ /* 0x0003e2000c10190e */
[----:B------:R-:W-:Y:S01]  /*8a10*/  IMAD.X R23, R9, 0x1, R27, P6 ;  /* 0x0000000109177824 */ /* 0x000fe200030e061b */
[----:B------:R-:W-:Y:S01]  /*8a20*/  ISETP.GT.AND P0, PT, R13, 0x8, P2 ;  /* 0x000000080d00780c */ /* 0x000fe20001704270 */
[-C--:B------:R-:W-:Y:S01]  /*8a30*/  FMUL R57, R57, R11.reuse ;  /* 0x0000000b39397220 */ /* 0x080fe20000400000 */
[----:B------:R-:W-:Y:S01]  /*8a40*/  IADD3 R24, P2, R10, R28, RZ ;  /* 0x0000001c0a187210 */ /* 0x000fe20007f5e0ff */
[-C--:B0-----:R-:W-:Y:S01]  /*8a50*/  FMUL R17, R38, R11.reuse ;  /* 0x0000000b26117220 */ /* 0x081fe20000400000 */
[----:B------:R0:W-:Y:S01]  /*8a60*/  @P5 STG.E desc[UR14][R22.64], R31 ;  /* 0x0000001f16005986 */ /* 0x0001e2000c10190e */
[----:B------:R-:W-:Y:S01]  /*8a70*/  IADD3 R18, P5, R15, R26, RZ ;  /* 0x0000001a0f127210 */ /* 0x000fe20007fbe0ff */
        /* <DEDUP_REMOVED lines=9> */
[C---:B------:R-:W-:Y:S01]  /*8b10*/  ISETP.GT.AND P5, PT, R13.reuse, RZ, P2 ;  /* 0x000000ff0d00720c */ /* 0x040fe200017a4270 */
[----:B------:R1:W-:Y:S01]  /*8b20*/  @P0 STG.E desc[UR14][R18.64], R17 ;  /* 0x0000001112000986 */ /* 0x0003e2000c10190e */
[----:B------:R-:W-:Y:S01]  /*8b30*/  ISETP.GT.AND P0, PT, R14, 0x21, PT ;  /* 0x000000210e00780c */ /* 0x000fe20003f04270 */
[----:B------:R-:W-:Y:S01]  /*8b40*/  IMAD.X R21, R16, 0x1, R29, P4 ;  /* 0x0000000110157824 */ /* 0x000fe200020e061d */
[----:B------:R-:W-:Y:S01]  /*8b50*/  IADD3 R26, P6, R10, R22, RZ ;  /* 0x000000160a1a7210 */ /* 0x000fe20007fde0ff */
[-C--:B0-----:R-:W-:Y:S01]  /*8b60*/  FMUL R31, R40, R11.reuse ;  /* 0x0000000b281f7220 */ /* 0x081fe20000400000 */
[----:B------:R-:W-:Y:S01]  /*8b70*/  ISETP.GT.AND P4, PT, R13, RZ, P0 ;  /* 0x000000ff0d00720c */ /* 0x000fe20000784270 */
[-C--:B------:R-:W-:Y:S01]  /*8b80*/  FMUL R65, R65, R11.reuse ;  /* 0x0000000b41417220 */ /* 0x080fe20000400000 */
[----:B------:R0:W-:Y:S01]  /*8b90*/  @P1 STG.E desc[UR14][R20.64], R39 ;  /* 0x0000002714001986 */ /* 0x0001e2000c10190e */
[----:B------:R-:W-:Y:S01]  /*8ba0*/  IMAD.X R27, R9, 0x1, R23, P6 ;  /* 0x00000001091b7824 */ /* 0x000fe200030e0617 */
[----:B------:R-:W-:Y:S01]  /*8bb0*/  ISETP.GT.AND P1, PT, R13, 0x8, P2 ;  /* 0x000000080d00780c */ /* 0x000fe20001724270 */
[-C--:B------:R-:W-:Y:S01]  /*8bc0*/  FMUL R67, R67, R11.reuse ;  /* 0x0000000b43437220 */ /* 0x080fe20000400000 */
[----:B------:R-:W-:Y:S01]  /*8bd0*/  IADD3 R28, P2, R10, R24, RZ ;  /* 0x000000180a1c7210 */ /* 0x000fe20007f5e0ff */
[-C--:B-1----:R-:W-:Y:S01]  /*8be0*/  FMUL R17, R42, R11.reuse ;  /* 0x0000000b2a117220 */ /* 0x082fe20000400000 */
        /* <DEDUP_REMOVED lines=9> */
[----:B0-----:R-:W-:Y:S01]  /*8c80*/  IADD3 R20, P4, R15, R24, RZ ;  /* 0x000000180f147210 */ /* 0x001fe20007f9e0ff */
[-C--:B------:R-:W-:Y:S01]  /*8c90*/  FMUL R73, R73, R11.reuse ;  /* 0x0000000b49497220 */ /* 0x080fe20000400000 */
[C---:B------:R-:W-:Y:S01]  /*8ca0*/  ISETP.GT.AND P5, PT, R13.reuse, RZ, P2 ;  /* 0x000000ff0d00720c */ /* 0x040fe200017a4270 */
[----:B------:R0:W-:Y:S01]  /*8cb0*/  @P1 STG.E desc[UR14][R18.64], R17 ;  /* 0x0000001112001986 */ /* 0x0001e2000c10190e */
[----:B------:R-:W-:Y:S01]  /*8cc0*/  ISETP.GT.AND P1, PT, R14, 0x29, PT ;  /* 0x000000290e00780c */ /* 0x000fe20003f24270 */
[----:B------:R-:W-:Y:S01]  /*8cd0*/  IMAD.X R21, R16, 0x1, R25, P4 ;  /* 0x0000000110157824 */ /* 0x000fe200020e0619 */
[----:B------:R-:W-:Y:S01]  /*8ce0*/  IADD3 R22, P6, R10, R26, RZ ;  /* 0x0000001a0a167210 */ /* 0x000fe20007fde0ff */
[-C--:B-1----:R-:W-:Y:S01]  /*8cf0*/  FMUL R31, R44, R11.reuse ;  /* 0x0000000b2c1f7220 */ /* 0x082fe20000400000 */
        /* <DEDUP_REMOVED lines=137> */
[----:B------:R-:W-:Y:S01]  /*9590*/  ISETP.GT.AND P2, PT, R14, 0x58, PT ;  /* 0x000000580e00780c */ /* 0x000fe20003f44270 */
[-C--:B------:R-:W-:Y:S01]  /*95a0*/  FMUL R131, R131, R11.reuse ;  /* 0x0000000b83837220 */ /* 0x080fe20000400000 */
[C---:B------:R-:W-:Y:S01]  /*95b0*/  ISETP.GT.AND P0, PT, R13.reuse, 0x8, P0 ;  /* 0x000000080d00780c */ /* 0x040fe20000704270 */
[----:B------:R-:W-:Y:S01]  /*95c0*/  IMAD.X R19, R16, 0x1, R23, P5 ;  /* 0x0000000110137824 */ /* 0x000fe200028e0617 */
[----:B------:R-:W-:Y:S01]  /*95d0*/  @P4 STG.E desc[UR14][R28.64], R65 ;  /* 0x000000411c004986 */ /* 0x000fe2000c10190e */
[----:B------:R-:W-:Y:S01]  /*95e0*/  ISETP.GT.AND P5, PT, R13, RZ, P2 ;  /* 0x000000ff0d00720c */ /* 0x000fe200017a4270 */
[-C--:B------:R-:W-:Y:S01]  /*95f0*/  FMUL R133, R133, R11.reuse ;  /* 0x0000000b85857220 */ /* 0x080fe20000400000 */
[----:B0-----:R-:W-:Y:S01]  /*9600*/  IADD3 R20, P4, R15, R24, RZ ;  /* 0x000000180f147210 */ /* 0x001fe20007f9e0ff */
[----:B------:R0:W-:Y:S01]  /*9610*/  @P1 STG.E desc[UR14][R18.64], R17 ;  /* 0x0000001112001986 */ /* 0x0001e2000c10190e */
[----:B------:R-:W-:Y:S01]  /*9620*/  IADD3 R22, P6, R10, R26, RZ ;  /* 0x0000001a0a167210 */ /* 0x000fe20007fde0ff */
[-C--:B-1----:R-:W-:Y:S01]  /*9630*/  FMUL R31, R68, R11.reuse ;  /* 0x0000000b441f7220 */ /* 0x082fe20000400000 */
[----:B------:R-:W-:Y:S01]  /*9640*/  ISETP.GT.AND P1, PT, R14, 0x59, PT ;  /* 0x000000590e00780c */ /* 0x000fe20003f24270 */
[----:B------:R-:W-:Y:S01]  /*9650*/  IMAD.X R21, R16, 0x1, R25, P4 ;  /* 0x0000000110157824 */ /* 0x000fe200020e0619 */
[----:B------:R-:W-:Y:S01]  /*9660*/  ISETP.GT.AND P2, PT, R13, 0x8, P2 ;  /* 0x000000080d00780c */ /* 0x000fe20001744270 */
[----:B------:R-:W-:Y:S01]  /*9670*/  IMAD.X R23, R9, 0x1, R27, P6 ;  /* 0x0000000109177824 */ /* 0x000fe200030e061b */
[----:B------:R-:W-:Y:S01]  /*9680*/  ISETP.GT.AND P4, PT, R13, RZ, P1 ;  /* 0x000000ff0d00720c */ /* 0x000fe20000f84270 */
[-C--:B------:R-:W-:Y:S01]  /*9690*/  FMUL R135, R135, R11.reuse ;  /* 0x0000000b87877220 */ /* 0x080fe20000400000 */
[----:B------:R1:W-:Y:S01]  /*96a0*/  @P0 STG.E desc[UR14][R20.64], R67 ;  /* 0x0000004314000986 */ /* 0x0003e2000c10190e */
[----:B------:R-:W-:Y:S01]  /*96b0*/  IADD3 R24, P0, R10, R28, RZ ;  /* 0x0000001c0a187210 */ /* 0x000fe20007f1e0ff */
[-C--:B------:R-:W-:Y:S01]  /*96c0*/  FMUL R137, R137, R11.reuse ;  /* 0x0000000b89897220 */ /* 0x080fe20000400000 */
[----:B------:R-:W-:Y:S01]  /*96d0*/  ISETP.GT.AND P1, PT, R13, 0x8, P1 ;  /* 0x000000080d00780c */ /* 0x000fe20000f24270 */
[----:B------:R2:W-:Y:S01]  /*96e0*/  @P5 STG.E desc[UR14][R22.64], R31 ;  /* 0x0000001f16005986 */ /* 0x0005e2000c10190e */
[----:B0-----:R-:W-:Y:S01]  /*96f0*/  IADD3 R18, P5, R15, R26, RZ ;  /* 0x0000001a0f127210 */ /* 0x001fe20007fbe0ff */
[----:B------:R-:W-:Y:S01]  /*9700*/  IMAD.X R25, R9, 0x1, R29, P0 ;  /* 0x0000000109197824 */ /* 0x000fe200000e061d */
[----:B------:R-:W-:Y:S01]  /*9710*/  ISETP.GT.AND P0, PT, R14, 0x60, PT ;  /* 0x000000600e00780c */ /* 0x000fe20003f04270 */
[-C--:B------:R-:W-:Y:S01]  /*9720*/  FMUL R17, R70, R11.reuse ;  /* 0x0000000b46117220 */ /* 0x080fe20000400000 */
[----:B------:R-:W-:Y:S01]  /*9730*/  IADD3 R26, P6, R10, R22, RZ ;  /* 0x000000160a1a7210 */ /* 0x000fe20007fde0ff */
[----:B------:R-:W-:Y:S01]  /*9740*/  IMAD.X R19, R16, 0x1, R27, P5 ;  /* 0x0000000110137824 */ /* 0x000fe200028e061b */
[----:B------:R-:W-:Y:S01]  /*9750*/  @P4 STG.E desc[UR14][R24.64], R69 ;  /* 0x0000004518004986 */ /* 0x000fe2000c10190e */
[----:B-1----:R-:W-:Y:S01]  /*9760*/  IADD3 R20, P5, R15, R28, RZ ;  /* 0x0000001c0f147210 */ /* 0x002fe20007fbe0ff */
[----:B------:R-:W-:Y:S01]  /*9770*/  FMUL R139, R139, R11 ;  /* 0x0000000b8b8b7220 */ /* 0x000fe20000400000 */
[----:B------:R-:W-:Y:S01]  /*9780*/  ISETP.GT.AND P4, PT, R13, RZ, P0 ;  /* 0x000000ff0d00720c */ /* 0x000fe20000784270 */
[----:B------:R0:W-:Y:S01]  /*9790*/  @P2 STG.E desc[UR14][R18.64], R17 ;  /* 0x0000001112002986 */ /* 0x0001e2000c10190e */
[----:B------:R-:W-:Y:S01]  /*97a0*/  ISETP.GT.AND P2, PT, R14, 0x61, PT ;  /* 0x000000610e00780c */ /* 0x000fe20003f44270 */
[----:B------:R-:W-:-:S02]  /*97b0*/  IMAD.X R21, R16, 0x1, R29, P5 ;  /* 0x0000000110157824 */ /* 0x000fc400028e061d */
[-C--:B--2---:R-:W-:Y:S01]  /*97c0*/  FMUL R31, R72, R11.reuse ;  /* 0x0000000b481f7220 */ /* 0x084fe20000400000 */
[----:B------:R-:W-:Y:S01]  /*97d0*/  IMAD.X R27, R9, 0x1, R23, P6 ;  /* 0x00000001091b7824 */ /* 0x000fe200030e0617 */
[----:B------:R-:W-:Y:S01]  /*97e0*/  ISETP.GT.AND P5, PT, R13, RZ, P2 ;  /* 0x000000ff0d00720c */ /* 0x000fe200017a4270 */
[-C--:B------:R-:W-:Y:S01]  /*97f0*/  FMUL R141, R141, R11.reuse ;  /* 0x0000000b8d8d7220 */ /* 0x080fe20000400000 */
[----:B------:R1:W-:Y:S01]  /*9800*/  @P1 STG.E desc[UR14][R20.64], R71 ;  /* 0x0000004714001986 */ /* 0x0003e2000c10190e */
[----:B------:R-:W-:Y:S01]  /*9810*/  IADD3 R28, P1, R10, R24, RZ ;  /* 0x000000180a1c7210 */ /* 0x000fe20007f3e0ff */
[-C--:B------:R-:W-:Y:S01]  /*9820*/  FMUL R143, R143, R11.reuse ;  /* 0x0000000b8f8f7220 */ /* 0x080fe20000400000 */
[----:B------:R-:W-:Y:S01]  /*9830*/  ISETP.GT.AND P0, PT, R13, 0x8, P0 ;  /* 0x000000080d00780c */ /* 0x000fe20000704270 */
[-C--:B------:R-:W-:Y:S01]  /*9840*/  FMUL R145, R145, R11.reuse ;  /* 0x0000000b91917220 */ /* 0x080fe20000400000 */
[----:B------:R2:W-:Y:S01]  /*9850*/  @P4 STG.E desc[UR14][R26.64], R31 ;  /* 0x0000001f1a004986 */ /* 0x0005e2000c10190e */
[----:B0-----:R-:W-:Y:S01]  /*9860*/  IADD3 R18, P4, R15, R22, RZ ;  /* 0x000000160f127210 */ /* 0x001fe20007f9e0ff */
[----:B------:R-:W-:Y:S01]  /*9870*/  IMAD.X R29, R9, 0x1, R25, P1 ;  /* 0x00000001091d7824 */ /* 0x000fe200008e0619 */
[----:B------:R-:W-:Y:S01]  /*9880*/  ISETP.GT.AND P1, PT, R14, 0x68, PT ;  /* 0x000000680e00780c */ /* 0x000fe20003f24270 */
[-C--:B------:R-:W-:Y:S01]  /*9890*/  FMUL R17, R74, R11.reuse ;  /* 0x0000000b4a117220 */ /* 0x080fe20000400000 */
[----:B------:R-:W-:Y:S01]  /*98a0*/  ISETP.GT.AND P2, PT, R13, 0x8, P2 ;  /* 0x000000080d00780c */ /* 0x000fe20001744270 */
        /* <DEDUP_REMOVED lines=9> */
[-C--:B--2---:R-:W-:Y:S01]  /*9940*/  FMUL R31, R76, R11.reuse ;  /* 0x0000000b4c1f7220 */ /* 0x084fe20000400000 */
[----:B------:R-:W-:Y:S01]  /*9950*/  ISETP.GT.AND P5, PT, R13, RZ, P0 ;  /* 0x000000ff0d00720c */ /* 0x000fe200007a4270 */
[-C--:B------:R-:W-:Y:S01]  /*9960*/  FMUL R149, R149, R11.reuse ;  /* 0x0000000b95957220 */ /* 0x080fe20000400000 */
[----:B------:R1:W-:Y:S01]  /*9970*/  @P2 STG.E desc[UR14][R20.64], R75 ;  /* 0x0000004b14002986 */ /* 0x0003e2000c10190e */
[----:B------:R-:W-:Y:S01]  /*9980*/  IMAD.X R23, R9, 0x1, R27, P6 ;  /* 0x0000000109177824 */ /* 0x000fe200030e061b */
[----:B------:R-:W-:Y:S01]  /*9990*/  IADD3 R24, P2, R10, R28, RZ ;  /* 0x0000001c0a187210 */ /* 0x000fe20007f5e0ff */
[-C--:B------:R-:W-:Y:S01]  /*99a0*/  FMUL R151, R151, R11.reuse ;  /* 0x0000000b97977220 */ /* 0x080fe20000400000 */
[----:B------:R-:W-:Y:S01]  /*99b0*/  ISETP.GT.AND P1, PT, R13, 0x8, P1 ;  /* 0x000000080d00780c */ /* 0x000fe20000f24270 */
[----:B0-----:R-:W-:Y:S01]  /*99c0*/  FMUL R17, R78, R11 ;  /* 0x0000000b4e117220 */ /* 0x001fe20000400000 */
[----:B------:R0:W-:Y:S01]  /*99d0*/  @P4 STG.E desc[UR14][R22.64], R31 ;  /* 0x0000001f16004986 */ /* 0x0001e2000c10190e */
[----:B------:R-:W-:Y:S01]  /*99e0*/  IADD3 R18, P4, R15, R26, RZ ;  /* 0x0000001a0f127210 */ /* 0x000fe20007f9e0ff */
[----:B------:R-:W-:Y:S01]  /*99f0*/  IMAD.X R25, R9, 0x1, R29, P2 ;  /* 0x0000000109197824 */ /* 0x000fe200010e061d */
[----:B------:R-:W-:-:S02]  /*9a00*/  ISETP.GT.AND P2, PT, R14, 0x70, PT ;  /* 0x000000700e00780c */ /* 0x000fc40003f44270 */
[----:B------:R-:W-:Y:S01]  /*9a10*/  ISETP.GT.AND P0, PT, R13, 0x8, P0 ;  /* 0x000000080d00780c */ /* 0x000fe20000704270 */
[----:B------:R-:W-:Y:S01]  /*9a20*/  IMAD.X R19, R16, 0x1, R27, P4 ;  /* 0x0000000110137824 */ /* 0x000fe200020e061b */
[----:B------:R-:W-:Y:S01]  /*9a30*/  @P5 STG.E desc[UR14][R24.64], R77 ;  /* 0x0000004d18005986 */ /* 0x000fe2000c10190e */
[----:B-1----:R-:W-:Y:S02]  /*9a40*/  IADD3 R20, P5, R15, R28, RZ ;  /* 0x0000001c0f147210 */ /* 0x002fe40007fbe0ff */
[C---:B------:R-:W-:Y:S01]  /*9a50*/  ISETP.GT.AND P4, PT, R13.reuse, RZ, P2 ;  /* 0x000000ff0d00720c */ /* 0x040fe20001784270 */
[----:B------:R1:W-:Y:S01]  /*9a60*/  @P1 STG.E desc[UR14][R18.64], R17 ;  /* 0x0000001112001986 */ /* 0x0003e2000c10190e */
[----:B------:R-:W-:Y:S01]  /*9a70*/  ISETP.GT.AND P1, PT, R14, 0x71, PT ;  /* 0x000000710e00780c */ /* 0x000fe20003f24270 */
[----:B------:R-:W-:Y:S01]  /*9a80*/  IMAD.X R21, R16, 0x1, R29, P5 ;  /* 0x0000000110157824 */ /* 0x000fe200028e061d */
[----:B------:R-:W-:Y:S01]  /*9a90*/  IADD3 R26, P6, R10, R22, RZ ;  /* 0x000000160a1a7210 */ /* 0x000fe20007fde0ff */
[----:B0-----:R-:W-:Y:S01]  /*9aa0*/  FMUL R31, R80, R11 ;  /* 0x0000000b501f7220 */ /* 0x001fe20000400000 */
[----:B------:R-:W-:-:S02]  /*9ab0*/  ISETP.GT.AND P5, PT, R13, RZ, P1 ;  /* 0x000000ff0d00720c */ /* 0x000fc40000fa4270 */
[----:B------:R0:W-:Y:S01]  /*9ac0*/  @P0 STG.E desc[UR14][R20.64], R79 ;  /* 0x0000004f14000986 */ /* 0x0001e2000c10190e */
[----:B------:R-:W-:Y:S01]  /*9ad0*/  IMAD.X R27, R9, 0x1, R23, P6 ;  /* 0x00000001091b7824 */ /* 0x000fe200030e0617 */
[----:B------:R-:W-:Y:S02]  /*9ae0*/  IADD3 R28, P0, R10, R24, RZ ;  /* 0x000000180a1c7210 */ /* 0x000fe40007f1e0ff */
[----:B------:R-:W-:Y:S01]  /*9af0*/  ISETP.GT.AND P2, PT, R13, 0x8, P2 ;  /* 0x000000080d00780c */ /* 0x000fe20001744270 */
[----:B-1----:R-:W-:Y:S01]  /*9b00*/  FMUL R17, R82, R11 ;  /* 0x0000000b52117220 */ /* 0x002fe20000400000 */
[----:B------:R1:W-:Y:S01]  /*9b10*/  @P4 STG.E desc[UR14][R26.64], R31 ;  /* 0x0000001f1a004986 */ /* 0x0003e2000c10190e */
[----:B------:R-:W-:Y:S01]  /*9b20*/  IADD3 R18, P4, R15, R22, RZ ;  /* 0x000000160f127210 */ /* 0x000fe20007f9e0ff */
[----:B------:R-:W-:Y:S01]  /*9b30*/  IMAD.X R29, R9, 0x1, R25, P0 ;  /* 0x00000001091d7824 */ /* 0x000fe200000e0619 */
[----:B------:R-:W-:Y:S02]  /*9b40*/  ISETP.GT.AND P0, PT, R14, 0x78, PT ;  /* 0x000000780e00780c */ /* 0x000fe40003f04270 */
[----:B------:R-:W-:Y:S01]  /*9b50*/  ISETP.GT.AND P1, PT, R13, 0x8, P1 ;  /* 0x000000080d00780c */ /* 0x000fe20000f24270 */
[----:B------:R-:W-:Y:S01]  /*9b60*/  IMAD.X R19, R16, 0x1, R23, P4 ;  /* 0x0000000110137824 */ /* 0x000fe200020e0617 */
[----:B------:R-:W-:Y:S01]  /*9b70*/  @P5 STG.E desc[UR14][R28.64], R81 ;  /* 0x000000511c005986 */ /* 0x000fe2000c10190e */
[----:B0-----:R-:W-:-:S02]  /*9b80*/  IADD3 R20, P5, R15, R24, RZ ;  /* 0x000000180f147210 */ /* 0x001fc40007fbe0ff */
[C---:B------:R-:W-:Y:S01]  /*9b90*/  ISETP.GT.AND P4, PT, R13.reuse, RZ, P0 ;  /* 0x000000ff0d00720c */ /* 0x040fe20000784270 */
[----:B------:R0:W-:Y:S01]  /*9ba0*/  @P2 STG.E desc[UR14][R18.64], R17 ;  /* 0x0000001112002986 */ /* 0x0001e2000c10190e */
[----:B------:R-:W-:Y:S01]  /*9bb0*/  ISETP.GT.AND P2, PT, R14, 0x79, PT ;  /* 0x000000790e00780c */ /* 0x000fe20003f44270 */
[----:B------:R-:W-:Y:S01]  /*9bc0*/  IMAD.X R21, R16, 0x1, R25, P5 ;  /* 0x0000000110157824 */ /* 0x000fe200028e0619 */
[----:B------:R-:W-:Y:S01]  /*9bd0*/  IADD3 R22, P6, R10, R26, RZ ;  /* 0x0000001a0a167210 */ /* 0x000fe20007fde0ff */
[----:B-1----:R-:W-:Y:S01]  /*9be0*/  FMUL R31, R84, R11 ;  /* 0x0000000b541f7220 */ /* 0x002fe20000400000 */
[----:B------:R-:W-:Y:S02]  /*9bf0*/  ISETP.GT.AND P5, PT, R13, RZ, P2 ;  /* 0x000000ff0d00720c */ /* 0x000fe400017a4270 */
[----:B------:R1:W-:Y:S01]  /*9c00*/  @P1 STG.E desc[UR14][R20.64], R83 ;  /* 0x0000005314001986 */ /* 0x0003e2000c10190e */
[----:B------:R-:W-:Y:S01]  /*9c10*/  IMAD.X R23, R9, 0x1, R27, P6 ;  /* 0x0000000109177824 */ /* 0x000fe200030e061b */
[----:B------:R-:W-:-:S02]  /*9c20*/  IADD3 R24, P1, R10, R28, RZ ;  /* 0x0000001c0a187210 */ /* 0x000fc40007f3e0ff */
[----:B------:R-:W-:Y:S01]  /*9c30*/  ISETP.GT.AND P0, PT, R13, 0x8, P0 ;  /* 0x000000080d00780c */ /* 0x000fe20000704270 */
[----:B0-----:R-:W-:Y:S01]  /*9c40*/  FMUL R17, R86, R11 ;  /* 0x0000000b56117220 */ /* 0x001fe20000400000 */
[----:B------:R0:W-:Y:S01]  /*9c50*/  @P4 STG.E desc[UR14][R22.64], R31 ;  /* 0x0000001f16004986 */ /* 0x0001e2000c10190e */
[----:B------:R-:W-:Y:S01]  /*9c60*/  IADD3 R18, P4, R15, R26, RZ ;  /* 0x0000001a0f127210 */ /* 0x000fe20007f9e0ff */
[----:B------:R-:W-:Y:S01]  /*9c70*/  IMAD.X R25, R9, 0x1, R29, P1 ;  /* 0x0000000109197824 */ /* 0x000fe200008e061d */
[----:B------:R-:W-:Y:S02]  /*9c80*/  ISETP.GT.AND P1, PT, R14, 0x80, PT ;  /* 0x000000800e00780c */ /* 0x000fe40003f24270 */
[----:B------:R-:W-:Y:S01]  /*9c90*/  ISETP.GT.AND P2, PT, R13, 0x8, P2 ;  /* 0x000000080d00780c */ /* 0x000fe20001744270 */
[----:B------:R-:W-:Y:S01]  /*9ca0*/  IMAD.X R19, R16, 0x1, R27, P4 ;  /* 0x0000000110137824 */ /* 0x000fe200020e061b */
[----:B------:R-:W-:Y:S01]  /*9cb0*/  @P5 STG.E desc[UR14][R24.64], R85 ;  /* 0x0000005518005986 */ /* 0x000fe2000c10190e */
[----:B-1----:R-:W-:-:S02]  /*9cc0*/  IADD3 R20, P5, R15, R28, RZ ;  /* 0x0000001c0f147210 */ /* 0x002fc40007fbe0ff */
[C---:B------:R-:W-:Y:S01]  /*9cd0*/  ISETP.GT.AND P4, PT, R13.reuse, RZ, P1 ;  /* 0x000000ff0d00720c */ /* 0x040fe20000f84270 */
[----:B------:R1:W-:Y:S01]  /*9ce0*/  @P0 STG.E desc[UR14][R18.64], R17 ;  /* 0x0000001112000986 */ /* 0x0003e2000c10190e */
[----:B------:R-:W-:Y:S01]  /*9cf0*/  ISETP.GT.AND P0, PT, R14, 0x81, PT ;  /* 0x000000810e00780c */ /* 0x000fe20003f04270 */
[----:B------:R-:W-:Y:S01]  /*9d00*/  IMAD.X R21, R16, 0x1, R29, P5 ;  /* 0x0000000110157824 */ /* 0x000fe200028e061d */
[----:B------:R-:W-:Y:S01]  /*9d10*/  IADD3 R26, P6, R10, R22, RZ ;  /* 0x000000160a1a7210 */ /* 0x000fe20007fde0ff */
[----:B0-----:R-:W-:Y:S01]  /*9d20*/  FMUL R31, R88, R11 ;  /* 0x0000000b581f7220 */ /* 0x001fe20000400000 */
[----:B------:R-:W-:Y:S02]  /*9d30*/  ISETP.GT.AND P5, PT, R13, RZ, P0 ;  /* 0x000000ff0d00720c */ /* 0x000fe400007a4270 */
[----:B------:R0:W-:Y:S01]  /*9d40*/  @P2 STG.E desc[UR14][R20.64], R87 ;  /* 0x0000005714002986 */ /* 0x0001e2000c10190e */
[----:B------:R-:W-:Y:S01]  /*9d50*/  IMAD.X R27, R9, 0x1, R23, P6 ;  /* 0x00000001091b7824 */ /* 0x000fe200030e0617 */
[----:B------:R-:W-:-:S02]  /*9d60*/  IADD3 R28, P2, R10, R24, RZ ;  /* 0x000000180a1c7210 */ /* 0x000fc40007f5e0ff */
        /* <DEDUP_REMOVED lines=246> */
[C---:B------:R-:W-:Y:S01]  /*acd0*/  ISETP.GT.AND P0, PT, R13.reuse, 0x8, P0 ;  /* 0x000000080d00780c */ /* 0x040fe20000704270 */
[----:B------:R-:W-:Y:S01]  /*ace0*/  IMAD.X R19, R16, 0x1, R23, P4 ;  /* 0x0000000110137824 */ /* 0x000fe200020e0617 */
[----:B------:R-:W-:Y:S01]  /*acf0*/  @P5 STG.E desc[UR14][R28.64], R137 ;  /* 0x000000891c005986 */ /* 0x000fe2000c10190e */
[----:B------:R-:W-:-:S02]  /*ad00*/  ISETP.GT.AND P4, PT, R13, RZ, P2 ;  /* 0x000000ff0d00720c */ /* 0x000fc40001784270 */
        /* <DEDUP_REMOVED lines=8> */
[----:B------:R-:W-:Y:S02]  /*ad90*/  ISETP.GT.AND P5, PT, R13, RZ, P1 ;  /* 0x000000ff0d00720c */ /* 0x000fe40000fa4270 */
[----:B------:R1:W-:Y:S01]  /*ada0*/  @P0 STG.E desc[UR14][R20.64], R139 ;  /* 0x0000008b14000986 */ /* 0x0003e2000c10190e */
[----:B------:R-:W-:Y:S01]  /*adb0*/  IADD3 R24, P0, R10, R28, RZ ;  /* 0x0000001c0a187210 */ /* 0x000fe20007f1e0ff */
[----:B0-----:R-:W-:-:S02]  /*adc0*/  FMUL R17, R142, R11 ;  /* 0x0000000b8e117220 */ /* 0x001fc40000400000 */
[----:B------:R0:W-:Y:S01]  /*add0*/  @P4 STG.E desc[UR14][R22.64], R31 ;  /* 0x0000001f16004986 */ /* 0x0001e2000c10190e */
[----:B------:R-:W-:Y:S01]  /*ade0*/  IADD3 R18, P4, R15, R26, RZ ;  /* 0x0000001a0f127210 */ /* 0x000fe20007f9e0ff */
[----:B------:R-:W-:Y:S01]  /*adf0*/  IMAD.X R25, R9, 0x1, R29, P0 ;  /* 0x0000000109197824 */ /* 0x000fe200000e061d */
[----:B------:R-:W-:Y:S02]  /*ae00*/  ISETP.GT.AND P0, PT, R14, 0xf0, PT ;  /* 0x000000f00e00780c */ /* 0x000fe40003f04270 */
        /* <DEDUP_REMOVED lines=13> */
[----:B------:R-:W-:Y:S02]  /*aee0*/  ISETP.GT.AND P6, PT, R13, 0x8, P0 ;  /* 0x000000080d00780c */ /* 0x000fe400007c4270 */
[----:B------:R-:W-:Y:S01]  /*aef0*/  IADD3 R28, P0, R10, R24, RZ ;  /* 0x000000180a1c7210 */ /* 0x000fe20007f1e0ff */
[----:B-1----:R-:W-:Y:S01]  /*af00*/  FMUL R17, R146, R11 ;  /* 0x0000000b92117220 */ /* 0x002fe20000400000 */
[----:B------:R1:W-:Y:S01]  /*af10*/  @P4 STG.E desc[UR14][R26.64], R31 ;  /* 0x0000001f1a004986 */ /* 0x0003e2000c10190e */
[----:B------:R-:W-:Y:S02]  /*af20*/  IADD3 R18, P1, R15, R22, RZ ;  /* 0x000000160f127210 */ /* 0x000fe40007f3e0ff */
[----:B------:R-:W-:Y:S01]  /*af30*/  IMAD.X R29, R9, 0x1, R25, P0 ;  /* 0x00000001091d7824 */ /* 0x000fe200000e0619 */
[----:B------:R-:W-:-:S02]  /*af40*/  ISETP.GT.AND P0, PT, R14, 0xf8, PT ;  /* 0x000000f80e00780c */ /* 0x000fc40003f04270 */
[C---:B0-----:R-:W-:Y:S01]  /*af50*/  IADD3 R20, P4, R15.reuse, R24, RZ ;  /* 0x000000180f147210 */ /* 0x041fe20007f9e0ff */
[----:B------:R-:W-:Y:S01]  /*af60*/  IMAD.X R19, R16, 0x1, R23, P1 ;  /* 0x0000000110137824 */ /* 0x000fe200008e0617 */
[----:B------:R0:W-:Y:S01]  /*af70*/  @P5 STG.E desc[UR14][R28.64], R145 ;  /* 0x000000911c005986 */ /* 0x0001e2000c10190e */
[-C--:B------:R-:W-:Y:S02]  /*af80*/  IADD3 R22, P5, R10, R26.reuse, RZ ;  /* 0x0000001a0a167210 */ /* 0x080fe40007fbe0ff */
[----:B------:R-:W-:Y:S01]  /*af90*/  IMAD.X R21, R16, 0x1, R25, P4 ;  /* 0x0000000110157824 */ /* 0x000fe200020e0619 */
[----:B-1----:R-:W-:Y:S01]  /*afa0*/  IADD3 R26, P4, R15, R26, RZ ;  /* 0x0000001a0f1a7210 */ /* 0x002fe20007f9e0ff */
[----:B------:R0:W-:Y:S01]  /*afb0*/  @P6 STG.E desc[UR14][R18.64], R17 ;  /* 0x0000001112006986 */ /* 0x0001e2000c10190e */
[----:B------:R-:W-:Y:S01]  /*afc0*/  ISETP.GT.AND P1, PT, R14, 0xf9, PT ;  /* 0x000000f90e00780c */ /* 0x000fe20003f24270 */
[--C-:B------:R-:W-:Y:S01]  /*afd0*/  IMAD.X R23, R9, 0x1, R27.reuse, P5 ;  /* 0x0000000109177824 */ /* 0x100fe200028e061b */
[C---:B------:R-:W-:Y:S01]  /*afe0*/  ISETP.GT.AND P2, PT, R13.reuse, 0x8, P2 ;  /* 0x000000080d00780c */ /* 0x040fe20001744270 */
[----:B------:R-:W-:Y:S01]  /*aff0*/  IMAD.X R27, R16, 0x1, R27, P4 ;  /* 0x00000001101b7824 */ /* 0x000fe200020e061b */
[----:B------:R-:W-:-:S02]  /*b000*/  ISETP.GT.AND P6, PT, R13, RZ, P0 ;  /* 0x000000ff0d00720c */ /* 0x000fc400007c4270 */
[-C--:B------:R-:W-:Y:S02]  /*b010*/  IADD3 R24, P5, R10, R28.reuse, RZ ;  /* 0x0000001c0a187210 */ /* 0x080fe40007fbe0ff */
[C---:B------:R-:W-:Y:S02]  /*b020*/  ISETP.GT.AND P4, PT, R13.reuse, RZ, P1 ;  /* 0x000000ff0d00720c */ /* 0x040fe40000f84270 */
[----:B------:R-:W-:Y:S01]  /*b030*/  ISETP.GT.AND P0, PT, R13, 0x8, P0 ;  /* 0x000000080d00780c */ /* 0x000fe20000704270 */
[--C-:B------:R-:W-:Y:S01]  /*b040*/  IMAD.X R25, R9, 0x1, R29.reuse, P5 ;  /* 0x0000000109197824 */ /* 0x100fe200028e061d */
[----:B------:R-:W-:Y:S01]  /*b050*/  ISETP.GT.AND P1, PT, R13, 0x8, P1 ;  /* 0x000000080d00780c */ /* 0x000fe20000f24270 */
[-C--:B------:R-:W-:Y:S01]  /*b060*/  FMUL R9, R148, R11.reuse ;  /* 0x0000000b94097220 */ /* 0x080fe20000400000 */
[----:B------:R-:W-:Y:S01]  /*b070*/  IADD3 R14, P5, R15, R28, RZ ;  /* 0x0000001c0f0e7210 */ /* 0x000fe20007fbe0ff */
[----:B------:R-:W-:Y:S01]  /*b080*/  FMUL R13, R150, R11 ;  /* 0x0000000b960d7220 */ /* 0x000fe20000400000 */
[----:B------:R0:W-:Y:S03]  /*b090*/  @P2 STG.E desc[UR14][R20.64], R147 ;  /* 0x0000009314002986 */ /* 0x0001e6000c10190e */
[----:B------:R-:W-:Y:S01]  /*b0a0*/  IMAD.X R15, R16, 0x1, R29, P5 ;  /* 0x00000001100f7824 */ /* 0x000fe200028e061d */
[----:B------:R0:W-:Y:S04]  /*b0b0*/  @P6 STG.E desc[UR14][R22.64], R9 ;  /* 0x0000000916006986 */ /* 0x0001e8000c10190e */
[----:B------:R0:W-:Y:S04]  /*b0c0*/  @P4 STG.E desc[UR14][R24.64], R149 ;  /* 0x0000009518004986 */ /* 0x0001e8000c10190e */
[----:B------:R0:W-:Y:S04]  /*b0d0*/  @P0 STG.E desc[UR14][R26.64], R13 ;  /* 0x0000000d1a000986 */ /* 0x0001e8000c10190e */
[----:B------:R0:W-:Y:S02]  /*b0e0*/  @P1 STG.E desc[UR14][R14.64], R151 ;  /* 0x000000970e001986 */ /* 0x0001e4000c10190e */
.L_x_277:
[----:B------:R-:W-:Y:S05]  /*b0f0*/  BSYNC B0 ;  /* 0x0000000000007941 */ /* 0x000fea0003800000 */
.L_x_25:
[----:B------:R-:W-:Y:S01]  /*b100*/  ULDC UR8, c[0x0][0xc] ;  /* 0x0000030000087ab9 */ /* 0x000fe20000000800 */
[----:B------:R-:W-:Y:S01]  /*b110*/  ULDC UR9, c[0x0][0x10] ;  /* 0x0000040000097ab9 */ /* 0x000fe20000000800 */
[----:B0-----:R-:W0:Y:S01]  /*b120*/  LDC R9, c[0x0][0x14] ;  /* 0x00000500ff097b82 */ /* 0x001e220000000800 */
[----:B------:R-:W-:Y:S01]  /*b130*/  UIMAD.WIDE.U32 UR8, UR8, UR9, URZ ;  /* 0x00000009080872a5 */ /* 0x000fe2000f8e003f */
[----:B------:R-:W-:Y:S01]  /*b140*/  PRMT R13, RZ, 0x7610, R13 ;  /* 0x00007610ff0d7816 */ /* 0x000fe2000000000d */
[----:B------:R-:W-:Y:S02]  /*b150*/  IMAD.MOV.U32 R14, RZ, RZ, -0x1 ;  /* 0xffffffffff0e7424 */ /* 0x000fe400078e00ff */
[----:B------:R-:W-:Y:S02]  /*b160*/  IMAD.MOV.U32 R10, RZ, RZ, -0x1 ;  /* 0xffffffffff0a7424 */ /* 0x000fe400078e00ff */
[----:B0-----:R-:W-:-:S04]  /*b170*/  IMAD.WIDE.U32 R2, R9, UR8, R2 ;  /* 0x0000000809027c25 */ /* 0x001fc8000f8e0002 */
[----:B------:R-:W-:Y:S01]  /*b180*/  IMAD R9, R9, UR9, RZ ;  /* 0x0000000909097c24 */ /* 0x000fe2000f8e02ff */
[----:B------:R-:W-:Y:S02]  /*b190*/  ULDC.64 UR8, c[0x0][0x750] ;  /* 0x0001d40000087ab9 */ /* 0x000fe40000000a00 */
[----:B------:R-:W-:Y:S01]  /*b1a0*/  ISETP.GE.U32.AND P0, PT, R2, UR8, PT ;  /* 0x0000000802007c0c */ /* 0x000fe2000bf06070 */
[----:B------:R-:W-:Y:S02]  /*b1b0*/  IMAD.IADD R3, R3, 0x1, R9 ;  /* 0x0000000103037824 */ /* 0x000fe400078e0209 */
[----:B------:R-:W-:-:S03]  /*b1c0*/  IMAD.MOV.U32 R9, RZ, RZ, -0x1 ;  /* 0xffffffffff097424 */ /* 0x000fc600078e00ff */
[----:B------:R-:W-:-:S13]  /*b1d0*/  ISETP.GE.U32.AND.EX P0, PT, R3, UR9, PT, P0 ;  /* 0x0000000903007c0c */ /* 0x000fda000bf06100 */
[----:B------:R-:W-:Y:S05]  /*b1e0*/  @P0 BRA `(.L_x_278) ;  /* 0x0000000400600947 */ /* 0x000fea0003800000 */
[----:B------:R-:W0:Y:S01]  /*b1f0*/  S2R R24, SR_CTAID.X ;  /* 0x0000000000187919 */ /* 0x000e220000002500 */
[----:B----4-:R-:W4:Y:S01]  /*b200*/  LDC.64 R20, c[0x0][0x728] ;  /* 0x0001ca00ff147b82 */ /* 0x010f220000000a00 */
[----:B------:R-:W-:Y:S01]  /*b210*/  ULDC UR7, c[0x0][0x150] ;  /* 0x0000540000077ab9 */ /* 0x000fe20000000800 */
[----:B--2---:R-:W-:Y:S01]  /*b220*/  IMAD.MOV.U32 R18, RZ, RZ, R2 ;  /* 0x000000ffff127224 */ /* 0x004fe200078e0002 */
[----:B------:R-:W2:Y:S01]  /*b230*/  S2R R26, SR_CTAID.Y ;  /* 0x00000000001a7919 */ /* 0x000ea20000002600 */
[----:B------:R-:W-:-:S04]  /*b240*/  IMAD.MOV.U32 R19, RZ, RZ, R3 ;  /* 0x000000ffff137224 */ /* 0x000fc800078e0003 */
[----:B------:R-:W1:Y:S08]  /*b250*/  LDC R27, c[0x0][0x144] ;  /* 0x00005100ff1b7b82 */ /* 0x000e700000000800 */
[----:B------:R-:W1:Y:S08]  /*b260*/  LDC R10, c[0x0][0x730] ;  /* 0x0001cc00ff0a7b82 */ /* 0x000e700000000800 */
[----:B------:R-:W1:Y:S01]  /*b270*/  LDC.64 R22, c[0x0][0x720] ;  /* 0x0001c800ff167b82 */ /* 0x000e620000000a00 */
[----:B----4-:R-:W-:-:S04]  /*b280*/  ISETP.NE.U32.AND P0, PT, R20, RZ, PT ;  /* 0x000000ff1400720c */ /* 0x010fc80003f05070 */
[----:B------:R-:W-:Y:S02]  /*b290*/  ISETP.NE.AND.EX P0, PT, R21, RZ, PT, P0 ;  /* 0x000000ff1500720c */ /* 0x000fe40003f05300 */
[----:B0-----:R-:W-:-:S05]  /*b2a0*/  I2FP.F32.U32 R9, R24 ;  /* 0x0000001800097245 */ /* 0x001fca0000201000 */
[----:B------:R-:W-:-:S04]  /*b2b0*/  FMUL R9, R9, UR7 ;  /* 0x0000000709097c20 */ /* 0x000fc80008400000 */
[----:B------:R0:W4:Y:S02]  /*b2c0*/  F2I.U32.TRUNC.NTZ R25, R9 ;  /* 0x0000000900197305 */ /* 0x000124000020f000 */
[----:B--2---:R-:W-:Y:S05]  /*b2d0*/  @!P0 BRA `(.L_x_279) ;  /* 0x0000000000288947 */ /* 0x004fea0003800000 */
[----:B0-----:R-:W0:Y:S02]  /*b2e0*/  LDC R9, c[0x0][0x734] ;  /* 0x0001cd00ff097b82 */ /* 0x001e240000000800 */
        /* <DEDUP_REMOVED lines=9> */
.L_x_279:
[----:B------:R-:W2:Y:S01]  /*b380*/  LDC.64 R30, c[0x0][0x740] ;  /* 0x0001d000ff1e7b82 */ /* 0x000ea20000000a00 */
[-C--:B-1----:R-:W-:Y:S01]  /*b390*/  SHF.R.U64 R21, R18, R10.reuse, R19 ;  /* 0x0000000a12157219 */ /* 0x082fe20000001213 */
[----:B----4-:R-:W-:Y:S01]  /*b3a0*/  IMAD.MOV R25, RZ, RZ, -R25 ;  /* 0x000000ffff197224 */ /* 0x010fe200078e0a19 */
[----:B0-----:R-:W-:Y:S01]  /*b3b0*/  SHF.R.U32.HI R9, RZ, R10, R19 ;  /* 0x0000000aff097219 */ /* 0x001fe20000011613 */
[----:B------:R-:W-:Y:S01]  /*b3c0*/  ULDC UR7, c[0x0][0x154] ;  /* 0x0000550000077ab9 */ /* 0x000fe20000000800 */
[----:B------:R-:W-:Y:S01]  /*b3d0*/  IADD3 R13, P0, RZ, -R21, RZ ;  /* 0x80000015ff0d7210 */ /* 0x000fe20007f1e0ff */
[----:B------:R-:W-:Y:S02]  /*b3e0*/  IMAD R27, R27, R25, R24 ;  /* 0x000000191b1b7224 */ /* 0x000fe400078e0218 */
[----:B------:R-:W0:Y:S01]  /*b3f0*/  LDC R16, c[0x0][0x718] ;  /* 0x0001c600ff107b82 */ /* 0x000e220000000800 */
[----:B------:R-:W-:Y:S02]  /*b400*/  IMAD.MOV.U32 R17, RZ, RZ, 0x1 ;  /* 0x00000001ff117424 */ /* 0x000fe400078e00ff */
[----:B------:R-:W-:-:S02]  /*b410*/  IMAD.X R9, RZ, RZ, ~R9, P0 ;  /* 0x000000ffff097224 */ /* 0x000fc400000e0e09 */
[----:B------:R-:W-:-:S03]  /*b420*/  IMAD.WIDE.U32 R14, R13, R22, R2 ;  /* 0x000000160d0e7225 */ /* 0x000fc600078e0002 */
[----:B------:R-:W1:Y:S01]  /*b430*/  LDC R18, c[0x0][0x708] ;  /* 0x0001c200ff127b82 */ /* 0x000e620000000800 */
[----:B------:R-:W-:-:S04]  /*b440*/  IMAD R10, R9, R22, RZ ;  /* 0x00000016090a7224 */ /* 0x000fc800078e02ff */
[----:B------:R-:W-:Y:S01]  /*b450*/  IMAD R9, R13, R23, R10 ;  /* 0x000000170d097224 */ /* 0x000fe200078e020a */
[----:B------:R-:W-:Y:S02]  /*b460*/  I2FP.F32.U32 R10, R26 ;  /* 0x0000001a000a7245 */ /* 0x000fe40000201000 */
[----:B---3--:R-:W3:Y:S01]  /*b470*/  LDC R28, c[0x0][0x758] ;  /* 0x0001d600ff1c7b82 */ /* 0x008ee20000000800 */
[----:B------:R-:W-:Y:S01]  /*b480*/  IMAD.IADD R9, R15, 0x1, R9 ;  /* 0x000000010f097824 */ /* 0x000fe200078e0209 */
[----:B--2---:R-:W-:Y:S01]  /*b490*/  ISETP.NE.U32.AND P0, PT, R30, RZ, PT ;  /* 0x000000ff1e00720c */ /* 0x004fe20003f05070 */
[----:B------:R-:W-:Y:S01]  /*b4a0*/  FMUL R13, R10, UR7 ;  /* 0x000000070a0d7c20 */ /* 0x000fe20008400000 */
[----:B------:R-:W-:Y:S02]  /*b4b0*/  IMAD.MOV.U32 R15, RZ, RZ, -0x1 ;  /* 0xffffffffff0f7424 */ /* 0x000fe400078e00ff */
[----:B------:R-:W-:Y:S01]  /*b4c0*/  ISETP.NE.AND.EX P0, PT, R31, RZ, PT, P0 ;  /* 0x000000ff1f00720c */ /* 0x000fe20003f05300 */
[----:B------:R2:W4:Y:S01]  /*b4d0*/  F2I.U32.TRUNC.NTZ R22, R13 ;  /* 0x0000000d00167305 */ /* 0x000522000020f000 */
[----:B------:R-:W2:Y:S01]  /*b4e0*/  LDC R25, c[0x0][0x148] ;  /* 0x00005200ff197b82 */ /* 0x000ea20000000800 */
[----:B0-----:R-:W-:-:S02]  /*b4f0*/  SHF.R.U64 R20, R14, R16, R9 ;  /* 0x000000100e147219 */ /* 0x001fc40000001209 */
[----:B------:R-:W-:-:S05]  /*b500*/  SHF.R.U32.HI R9, RZ, R16, R9 ;  /* 0x00000010ff097219 */ /* 0x000fca0000011609 */
[----:B------:R-:W0:Y:S01]  /*b510*/  LDC R24, c[0x0][0x700] ;  /* 0x0001c000ff187b82 */ /* 0x000e220000000800 */
[-CC-:B-1----:R-:W-:Y:S02]  /*b520*/  SHF.R.U64 R10, R20, R18.reuse, R9.reuse ;  /* 0x00000012140a7219 */ /* 0x182fe40000001209 */
[----:B------:R-:W-:-:S05]  /*b530*/  SHF.R.U32.HI R9, RZ, R18, R9 ;  /* 0x00000012ff097219 */ /* 0x000fca0000011609 */
[----:B------:R-:W1:Y:S01]  /*b540*/  LDC R32, c[0x0][0x748] ;  /* 0x0001d200ff207b82 */ /* 0x000e620000000800 */
[-C--:B---3--:R-:W-:Y:S02]  /*b550*/  SHF.L.U32 R14, R15, R28.reuse, RZ ;  /* 0x0000001c0f0e7219 */ /* 0x088fe400000006ff */
[-CC-:B------:R-:W-:Y:S02]  /*b560*/  SHF.R.U64 R23, R10, R28.reuse, R9.reuse ;  /* 0x0000001c0a177219 */ /* 0x180fe40000001209 */
[----:B------:R-:W-:Y:S02]  /*b570*/  SHF.R.U32.HI R15, RZ, R28, R9 ;  /* 0x0000001cff0f7219 */ /* 0x000fe40000011609 */
[----:B------:R-:W-:Y:S01]  /*b580*/  LOP3.LUT R29, RZ, R14, RZ, 0x33, !PT ;  /* 0x0000000eff1d7212 */ /* 0x000fe200078e33ff */
[----:B------:R-:W3:Y:S01]  /*b590*/  LDC R33, c[0x0][0x738] ;  /* 0x0001ce00ff217b82 */ /* 0x000ee20000000800 */
[----:B------:R-:W-:Y:S01]  /*b5a0*/  SHF.L.U32 R28, R17, R28, RZ ;  /* 0x0000001c111c7219 */ /* 0x000fe200000006ff */
[----:B------:R-:W-:-:S06]  /*b5b0*/  IMAD.MOV.U32 R14, RZ, RZ, R23 ;  /* 0x000000ffff0e7224 */ /* 0x000fcc00078e0017 */
[----:B------:R-:W0:Y:S01]  /*b5c0*/  LDC R34, c[0x0][0x710] ;  /* 0x0001c400ff227b82 */ /* 0x000e220000000800 */
[----:B----4-:R-:W-:Y:S05]  /*b5d0*/  @!P0 BRA `(.L_x_280) ;  /* 0x0000000000288947 */ /* 0x010fea0003800000 */
[----:B------:R-:W4:Y:S02]  /*b5e0*/  LDC R14, c[0x0][0x74c] ;  /* 0x0001d300ff0e7b82 */ /* 0x000f240000000800 */
[----:B----4-:R-:W-:-:S05]  /*b5f0*/  IADD3 R9, P0, R23, R14, RZ ;  /* 0x0000000e17097210 */ /* 0x010fca0007f1e0ff */
[----:B--2---:R-:W-:-:S04]  /*b600*/  IMAD.X R13, RZ, RZ, R15, P0 ;  /* 0x000000ffff0d7224 */ /* 0x004fc800000e060f */
[----:B------:R-:W-:-:S04]  /*b610*/  IMAD.WIDE.U32 R14, R13, R30, RZ ;  /* 0x0000001e0d0e7225 */ /* 0x000fc800078e00ff */
[----:B------:R-:W-:-:S04]  /*b620*/  IMAD.WIDE.U32 R16, P0, R9, R31, R14 ;  /* 0x0000001f09107225 */ /* 0x000fc8000780000e */
[----:B------:R-:W-:-:S04]  /*b630*/  IMAD.WIDE.U32 R14, R9, R30, RZ ;  /* 0x0000001e090e7225 */ /* 0x000fc800078e00ff */
[----:B------:R-:W-:Y:S01]  /*b640*/  IMAD.X R19, RZ, RZ, RZ, P0 ;  /* 0x000000ffff137224 */ /* 0x000fe200000e06ff */
[----:B------:R-:W-:Y:S01]  /*b650*/  IADD3 RZ, P0, R15, R16, RZ ;  /* 0x000000100fff7210 */ /* 0x000fe20007f1e0ff */
[----:B------:R-:W-:-:S04]  /*b660*/  IMAD.MOV.U32 R18, RZ, RZ, R17 ;  /* 0x000000ffff127224 */ /* 0x000fc800078e0011 */
[----:B------:R-:W-:-:S08]  /*b670*/  IMAD.WIDE.U32.X R14, R13, R31, R18, P0 ;  /* 0x0000001f0d0e7225 */ /* 0x000fd000000e0412 */
.L_x_280:
[----:B-1----:R-:W-:Y:S01]  /*b680*/  SHF.R.U64 R9, R14, R32, R15 ;  /* 0x000000200e097219 */ /* 0x002fe2000000120f */
[----:B0-2---:R-:W-:Y:S01]  /*b690*/  VIADD R13, R24, 0xffffffff ;  /* 0xffffffff180d7836 */ /* 0x005fe20000000000 */
[----:B------:R-:W-:Y:S01]  /*b6a0*/  LOP3.LUT R14, R10, R29, RZ, 0xc0, !PT ;  /* 0x0000001d0a0e7212 */ /* 0x000fe200078ec0ff */
[----:B------:R-:W-:Y:S02]  /*b6b0*/  IMAD.MOV R22, RZ, RZ, -R22 ;  /* 0x000000ffff167224 */ /* 0x000fe400078e0a16 */
[----:B------:R-:W-:Y:S01]  /*b6c0*/  IMAD.MOV R10, RZ, RZ, -R9 ;  /* 0x000000ffff0a7224 */ /* 0x000fe200078e0a09 */
[----:B------:R-:W-:Y:S01]  /*b6d0*/  LOP3.LUT R20, R20, R13, RZ, 0xc0, !PT ;  /* 0x0000000d14147212 */ /* 0x000fe200078ec0ff */
[----:B------:R-:W-:Y:S02]  /*b6e0*/  IMAD R14, R28, R9, R14 ;  /* 0x000000091c0e7224 */ /* 0x000fe400078e020e */
[----:B------:R-:W-:Y:S02]  /*b6f0*/  @P3 IMAD R27, R25, R22, R26 ;  /* 0x00000016191b3224 */ /* 0x000fe400078e021a */
[----:B---3--:R-:W-:-:S02]  /*b700*/  IMAD R9, R10, R33, R23 ;  /* 0x000000210a097224 */ /* 0x008fc400078e0217 */
[----:B------:R-:W-:Y:S02]  /*b710*/  IMAD R14, R14, R34, R27 ;  /* 0x000000220e0e7224 */ /* 0x000fe400078e021b */
[----:B------:R-:W-:Y:S02]  /*b720*/  IMAD R9, R9, R24, R20 ;  /* 0x0000001809097224 */ /* 0x000fe400078e0214 */
[----:B------:R-:W-:-:S03]  /*b730*/  IMAD.MOV.U32 R13, RZ, RZ, 0x1 ;  /* 0x00000001ff0d7424 */ /* 0x000fc600078e00ff */
[----:B------:R-:W-:Y:S02]  /*b740*/  SEL R10, R9, R14, !P3 ;  /* 0x0000000e090a7207 */ /* 0x000fe40005800000 */
[----:B------:R-:W-:Y:S01]  /*b750*/  SEL R14, R14, R9, !P3 ;  /* 0x000000090e0e7207 */ /* 0x000fe20005800000 */
[----:B------:R-:W-:-:S07]  /*b760*/  IMAD.MOV.U32 R9, RZ, RZ, R21 ;  /* 0x000000ffff097224 */ /* 0x000fce00078e0015 */
.L_x_278:
[----:B------:R-:W-:-:S13]  /*b770*/  LOP3.LUT P0, RZ, R13, 0xff, RZ, 0xc0, !PT ;  /* 0x000000ff0dff7812 */ /* 0x000fda000780c0ff */
[----:B------:R-:W-:Y:S05]  /*b780*/  @P0 BRA `(.L_x_281) ;  /* 0xffffff5800880947 */ /* 0x000fea000383ffff */
[----:B------:R-:W-:Y:S05]  /*b790*/  EXIT ;  /* 0x000000000000794d */ /* 0x000fea0003800000 */
.L_x_7:
[----:B0-----:R-:W-:Y:S01]  /*b7a0*/  ULDC.64 UR4, c[0x0][0x750] ;  /* 0x0001d40000047ab9 */ /* 0x001fe20000000a00 */
        /* <DEDUP_REMOVED lines=25> */
.L_x_283:
[----:B------:R-:W0:Y:S01]  /*b940*/  LDC.64 R28, c[0x0][0x740] ;  /* 0x0001d000ff1c7b82 */ /* 0x000e220000000a00 */
[-CC-:B------:R-:W-:Y:S01]  /*b950*/  SHF.R.U64 R10, R18, R8.reuse, R19.reuse ;  /* 0x00000008120a7219 */ /* 0x180fe20000001213 */
[----:B------:R-:W-:Y:S01]  /*b960*/  IMAD.MOV.U32 R27, RZ, RZ, 0x1 ;  /* 0x00000001ff1b7424 */ /* 0x000fe200078e00ff */
        /* <DEDUP_REMOVED lines=10> */
[----:B0-----:R-:W-:Y:S01]  /*ba10*/  ISETP.NE.U32.AND P0, PT, R28, RZ, PT ;  /* 0x000000ff1c00720c */ /* 0x001fe20003f05070 */
[----:B------:R-:W-:-:S03]  /*ba20*/  IMAD.MOV.U32 R7, RZ, RZ, -0x1 ;  /* 0xffffffffff077424 */ /* 0x000fc600078e00ff */
[----:B------:R-:W-:Y:S02]  /*ba30*/  ISETP.NE.AND.EX P0, PT, R29, RZ, PT, P0 ;  /* 0x000000ff1d00720c */ /* 0x000fe40003f05300 */
[----:B------:R-:W0:Y:S01]  /*ba40*/  LDC R23, c[0x0][0x700] ;  /* 0x0001c000ff177b82 */ /* 0x000e220000000800 */
[-CC-:B-1----:R-:W-:Y:S02]  /*ba50*/  SHF.R.U64 R8, R6, R14.reuse, R5.reuse ;  /* 0x0000000e06087219 */ /* 0x182fe40000001205 */
[----:B------:R-:W-:-:S05]  /*ba60*/  SHF.R.U32.HI R5, RZ, R14, R5 ;  /* 0x0000000eff057219 */ /* 0x000fca0000011605 */
[----:B------:R-:W1:Y:S01]  /*ba70*/  LDC R24, c[0x0][0x748] ;  /* 0x0001d200ff187b82 */ /* 0x000e620000000800 */
[-CC-:B--2---:R-:W-:Y:S02]  /*ba80*/  SHF.R.U64 R14, R8, R16.reuse, R5.reuse ;  /* 0x00000010080e7219 */ /* 0x184fe40000001205 */
[----:B------:R-:W-:-:S05]  /*ba90*/  SHF.R.U32.HI R5, RZ, R16, R5 ;  /* 0x00000010ff057219 */ /* 0x000fca0000011605 */
[----:B------:R-:W2:Y:S01]  /*baa0*/  LDC R25, c[0x0][0x738] ;  /* 0x0001ce00ff197b82 */ /* 0x000ea20000000800 */
[-C--:B---3--:R-:W-:Y:S02]  /*bab0*/  SHF.L.U32 R6, R7, R26.reuse, RZ ;  /* 0x0000001a07067219 */ /* 0x088fe400000006ff */
[--C-:B------:R-:W-:Y:S02]  /*bac0*/  SHF.R.U64 R20, R14, R26, R5.reuse ;  /* 0x0000001a0e147219 */ /* 0x100fe40000001205 */
[----:B------:R-:W-:Y:S02]  /*bad0*/  LOP3.LUT R31, RZ, R6, RZ, 0x33, !PT ;  /* 0x00000006ff1f7212 */ /* 0x000fe400078e33ff */
[----:B------:R-:W-:Y:S01]  /*bae0*/  SHF.R.U32.HI R7, RZ, R26, R5 ;  /* 0x0000001aff077219 */ /* 0x000fe20000011605 */
[----:B------:R-:W3:Y:S01]  /*baf0*/  LDC R30, c[0x0][0x710] ;  /* 0x0001c400ff1e7b82 */ /* 0x000ee20000000800 */
[----:B------:R-:W-:Y:S01]  /*bb00*/  IMAD.MOV.U32 R6, RZ, RZ, R20 ;  /* 0x000000ffff067224 */ /* 0x000fe200078e0014 */
[----:B------:R-:W-:Y:S06]  /*bb10*/  @!P0 BRA `(.L_x_284) ;  /* 0x0000000000288947 */ /* 0x000fec0003800000 */
        /* <DEDUP_REMOVED lines=10> */
.L_x_284:
[----:B-1----:R-:W-:Y:S01]  /*bbc0*/  SHF.R.U64 R6, R6, R24, R7 ;  /* 0x0000001806067219 */ /* 0x002fe20000001207 */
[----:B0-----:R-:W-:Y:S01]  /*bbd0*/  VIADD R13, R23, 0xffffffff ;  /* 0xffffffff170d7836 */ /* 0x001fe20000000000 */
[----:B------:R-:W-:Y:S01]  /*bbe0*/  SHF.L.U32 R27, R27, R26, RZ ;  /* 0x0000001a1b1b7219 */ /* 0x000fe200000006ff */
[----:B------:R-:W-:Y:S01]  /*bbf0*/  @P3 IMAD R11, R15, R22, R12 ;  /* 0x000000160f0b3224 */ /* 0x000fe200078e020c */
[----:B------:R-:W-:Y:S01]  /*bc00*/  LOP3.LUT R5, R14, R31, RZ, 0xc0, !PT ;  /* 0x0000001f0e057212 */ /* 0x000fe200078ec0ff */
[----:B------:R-:W-:Y:S01]  /*bc10*/  IMAD.MOV R7, RZ, RZ, -R6 ;  /* 0x000000ffff077224 */ /* 0x000fe200078e0a06 */
[----:B------:R-:W-:Y:S01]  /*bc20*/  LOP3.LUT R8, R8, R13, RZ, 0xc0, !PT ;  /* 0x0000000d08087212 */ /* 0x000fe200078ec0ff */
[----:B------:R-:W-:Y:S02]  /*bc30*/  IMAD.MOV.U32 R16, RZ, RZ, R10 ;  /* 0x000000ffff107224 */ /* 0x000fe400078e000a */
[----:B------:R-:W-:Y:S02]  /*bc40*/  IMAD R6, R27, R6, R5 ;  /* 0x000000061b067224 */ /* 0x000fe400078e0205 */
[----:B--2---:R-:W-:-:S02]  /*bc50*/  IMAD R5, R7, R25, R20 ;  /* 0x0000001907057224 */ /* 0x004fc400078e0214 */
[----:B---3--:R-:W-:Y:S02]  /*bc60*/  IMAD R7, R6, R30, R11 ;  /* 0x0000001e06077224 */ /* 0x008fe400078e020b */
[----:B------:R-:W-:Y:S02]  /*bc70*/  IMAD.MOV.U32 R6, RZ, RZ, 0x1 ;  /* 0x00000001ff067424 */ /* 0x000fe400078e00ff */
[----:B------:R-:W-:-:S03]  /*bc80*/  IMAD R8, R5, R23, R8 ;  /* 0x0000001705087224 */ /* 0x000fc600078e0208 */
[----:B------:R-:W-:Y:S02]  /*bc90*/  PRMT R5, R6, 0x7610, R5 ;  /* 0x0000761006057816 */ /* 0x000fe40000000005 */
[----:B------:R-:W-:Y:S02]  /*bca0*/  SEL R6, R8, R7, !P3 ;  /* 0x0000000708067207 */ /* 0x000fe40005800000 */
[----:B------:R-:W-:-:S07]  /*bcb0*/  SEL R7, R7, R8, !P3 ;  /* 0x0000000807077207 */ /* 0x000fce0005800000 */
.L_x_282:
[----:B------:R-:W-:-:S08]  /*bcc0*/  NOP ;  /* 0x0000000000007918 */ /* 0x000fd00000000000 */
[----:B------:R-:W0:-:S00]  /*bcd0*/  USETMAXREG.DEALLOC.CTAPOOL 0x28 ;  /* 0x00000028000079c8 */ /* 0x000e0000080e0500 */
[----:B0-----:R-:W-:-:S13]  /*bce0*/  ISETP.NE.AND P0, PT, R9, RZ, PT ;  /* 0x000000ff0900720c */ /* 0x001fda0003f05270 */
[----:B------:R-:W-:Y:S05]  /*bcf0*/  @P0 EXIT ;  /* 0x000000000000094d */ /* 0x000fea0003800000 */
[----:B------:R-:W-:Y:S01]  /*bd00*/  LOP3.LUT P0, RZ, R5, 0xff, RZ, 0xc0, !PT ;  /* 0x000000ff05ff7812 */ /* 0x000fe2000780c0ff */
[----:B------:R-:W-:Y:S02]  /*bd10*/  IMAD.MOV.U32 R15, RZ, RZ, 0x1 ;  /* 0x00000001ff0f7424 */ /* 0x000fe400078e00ff */
[----:B------:R-:W-:-:S10]  /*bd20*/  IMAD.MOV.U32 R14, RZ, RZ, RZ ;  /* 0x000000ffff0e7224 */ /* 0x000fd400078e00ff */
[----:B------:R-:W-:Y:S05]  /*bd30*/  @!P0 BRA `(.L_x_285) ;  /* 0x0000000c00948947 */ /* 0x000fea0003800000 */
[----:B------:R-:W0:Y:S01]  /*bd40*/  LDC R5, c[0x0][0x28c] ;  /* 0x0000a300ff057b82 */ /* 0x000e220000000800 */
[----:B------:R-:W1:Y:S01]  /*bd50*/  S2R R10, SR_CgaCtaId ;  /* 0x00000000000a7919 */ /* 0x000e620000008800 */
[----:B------:R-:W-:Y:S01]  /*bd60*/  ULDC UR5, c[0x0][0x758] ;  /* 0x0001d60000057ab9 */ /* 0x000fe20000000800 */
[----:B------:R-:W-:Y:S01]  /*bd70*/  UMOV UR7, 0xffffffff ;  /* 0xffffffff00077882 */ /* 0x000fe20000000000 */
[----:B------:R-:W-:Y:S01]  /*bd80*/  ULDC UR6, c[0x0][0xc] ;  /* 0x0000030000067ab9 */ /* 0x000fe20000000800 */
[----:B------:R-:W-:Y:S01]  /*bd90*/  USHF.L.U32 UR9, UR7, UR5, URZ ;  /* 0x0000000507097299 */ /* 0x000fe2000800063f */
[----:B------:R-:W-:Y:S01]  /*bda0*/  BSSY B0, `(.L_x_285) ;  /* 0x00000de000007945 */ /* 0x000fe20003800000 */
[----:B------:R-:W-:Y:S01]  /*bdb0*/  UMOV UR8, 0x1 ;  /* 0x0000000100087882 */ /* 0x000fe20000000000 */
[----:B------:R-:W-:Y:S01]  /*bdc0*/  ULDC UR7, c[0x0][0x10] ;  /* 0x0000040000077ab9 */ /* 0x000fe20000000800 */
[----:B------:R-:W-:Y:S01]  /*bdd0*/  USHF.L.U32 UR5, UR8, UR5, URZ ;  /* 0x0000000508057299 */ /* 0x000fe2000800063f */
[----:B------:R-:W-:Y:S01]  /*bde0*/  IMAD.MOV.U32 R12, RZ, RZ, 0x1 ;  /* 0x00000001ff0c7424 */ /* 0x000fe200078e00ff */
[----:B------:R-:W-:Y:S01]  /*bdf0*/  UIMAD.WIDE.U32 UR6, UR6, UR7, URZ ;  /* 0x00000007060672a5 */ /* 0x000fe2000f8e003f */
[----:B------:R-:W-:Y:S01]  /*be00*/  LOP3.LUT R17, R4, 0x2, RZ, 0xfc, !PT ;  /* 0x0000000204117812 */ /* 0x000fe200078efcff */
[----:B------:R-:W-:Y:S01]  /*be10*/  ULDC UR8, c[0x0][0x14] ;  /* 0x0000050000087ab9 */ /* 0x000fe20000000800 */
[----:B------:R-:W-:Y:S01]  /*be20*/  IMAD.MOV.U32 R15, RZ, RZ, 0x1 ;  /* 0x00000001ff0f7424 */ /* 0x000fe200078e00ff */
[----:B------:R-:W-:Y:S01]  /*be30*/  UIMAD.WIDE.U32 UR40, UR6, UR8, URZ ;  /* 0x00000008062872a5 */ /* 0x000fe2000f8e003f */
[----:B------:R-:W-:Y:S01]  /*be40*/  IMAD.MOV.U32 R14, RZ, RZ, RZ ;  /* 0x000000ffff0e7224 */ /* 0x000fe200078e00ff */
[----:B------:R-:W-:Y:S01]  /*be50*/  UIMAD UR7, UR7, UR8, URZ ;  /* 0x00000008070772a4 */ /* 0x000fe2000f8e023f */
[----:B------:R-:W-:Y:S01]  /*be60*/  ULDC UR4, c[0x0][0x700] ;  /* 0x0001c00000047ab9 */ /* 0x000fe20000000800 */
[----:B------:R-:W-:-:S02]  /*be70*/  ULOP3.LUT UR6, URZ, UR9, URZ, 0x33, !UPT ;  /* 0x000000093f067292 */ /* 0x000fc4000f8e333f */
[----:B------:R-:W-:Y:S01]  /*be80*/  UIADD3 UR4, UR4, -0x1, URZ ;  /* 0xffffffff04047890 */ /* 0x000fe2000fffe03f */
[----:B0-----:R-:W-:Y:S01]  /*be90*/  VIADD R5, R5, 0x7f ;  /* 0x0000007f05057836 */ /* 0x001fe20000000000 */
[----:B------:R-:W-:Y:S01]  /*bea0*/  UIADD3 UR7, UR41, UR7, URZ ;  /* 0x0000000729077290 */ /* 0x000fe2000fffe03f */
[----:B------:R-:W-:-:S03]  /*beb0*/  ULDC.64 UR42, c[0x0][0x198] ;  /* 0x00006600002a7ab9 */ /* 0x000fc60000000a00 */
[----:B------:R-:W-:-:S04]  /*bec0*/  SHF.R.S32.HI R8, RZ, 0x1f, R5 ;  /* 0x0000001fff087819 */ /* 0x000fc80000011405 */
[----:B------:R-:W-:Y:S01]  /*bed0*/  LEA.HI R8, R8, R5, RZ, 0x7 ;  /* 0x0000000508087211 */ /* 0x000fe200078f38ff */
[C---:B-1----:R-:W-:Y:S02]  /*bee0*/  IMAD.SHL.U32 R11, R10.reuse, 0x80, RZ ;  /* 0x000000800a0b7824 */ /* 0x042fe400078e00ff */
[----:B------:R-:W-:Y:S01]  /*bef0*/  IMAD.SHL.U32 R10, R10, 0x2000, RZ ;  /* 0x000020000a0a7824 */ /* 0x000fe200078e00ff */
[----:B------:R-:W-:Y:S02]  /*bf00*/  SHF.R.S32.HI R13, RZ, 0x7, R8 ;  /* 0x00000007ff0d7819 */ /* 0x000fe40000011408 */
[----:B------:R-:W-:Y:S02]  /*bf10*/  LOP3.LUT R11, R11, 0x80, RZ, 0xc0, !PT ;  /* 0x000000800b0b7812 */ /* 0x000fe400078ec0ff */
[----:B------:R-:W-:Y:S01]  /*bf20*/  LOP3.LUT R10, R10, 0x2000, RZ, 0xc0, !PT ;  /* 0x000020000a0a7812 */ /* 0x000fe200078ec0ff */
[----:B------:R-:W-:-:S07]  /*bf30*/  VIADD R5, R13, 0x1 ;  /* 0x000000010d057836 */ /* 0x000fce0000000000 */
.L_x_296:
[----:B------:R-:W-:-:S03]  /*bf40*/  UMOV UR8, 0xffffffff ;  /* 0xffffffff00087882 */ /* 0x000fc60000000000 */
[----:B------:R-:W-:Y:S05]  /*bf50*/  BRA.DIV UR8, `(.L_x_286) ;  /* 0x0000000e089c7947 */ /* 0x000fea000b800000 */
[----:B------:R-:W-:-:S13]  /*bf60*/  ELECT P0, URZ, PT ;  /* 0x00000000003f782f */ /* 0x000fda0003800000 */
.L_x_305:
[----:B------:R-:W0:Y:S01]  /*bf70*/  LDC R8, c[0x0][0x28c] ;  /* 0x0000a300ff087b82 */ /* 0x000e220000000800 */
[----:B------:R-:W-:Y:S01]  /*bf80*/  BSSY B1, `(.L_x_287) ;  /* 0x000004d000017945 */ /* 0x000fe20003800000 */
[----:B0-----:R-:W-:-:S13]  /*bf90*/  ISETP.LT.OR P0, PT, R8, 0x1, !P0 ;  /* 0x000000010800780c */ /* 0x001fda0004701670 */
[----:B------:R-:W-:Y:S05]  /*bfa0*/  @P0 BRA `(.L_x_288) ;  /* 0x0000000400280947 */ /* 0x000fea0003800000 */
[----:B------:R-:W-:Y:S02]  /*bfb0*/  IMAD R19, R6, 0x100, R11 ;  /* 0x0000010006137824 */ /* 0x000fe400078e020b */
[C---:B------:R-:W-:Y:S02]  /*bfc0*/  IMAD.SHL.U32 R26, R7.reuse, 0x100, RZ ;  /* 0x00000100071a7824 */ /* 0x040fe400078e00ff */
[----:B------:R-:W-:Y:S02]  /*bfd0*/  IMAD.SHL.U32 R20, R7, 0x80, RZ ;  /* 0x0000008007147824 */ /* 0x000fe400078e00ff */
[----:B------:R-:W-:Y:S02]  /*bfe0*/  IMAD.MOV.U32 R23, RZ, RZ, RZ ;  /* 0x000000ffff177224 */ /* 0x000fe400078e00ff */
[----:B------:R-:W-:Y:S02]  /*bff0*/  IMAD.MOV.U32 R24, RZ, RZ, 0x40 ;  /* 0x00000040ff187424 */ /* 0x000fe400078e00ff */
[----:B------:R-:W-:-:S02]  /*c000*/  IMAD.MOV.U32 R6, RZ, RZ, R5 ;  /* 0x000000ffff067224 */ /* 0x000fc400078e0005 */
[----:B------:R-:W-:Y:S02]  /*c010*/  IMAD.MOV.U32 R7, RZ, RZ, R15 ;  /* 0x000000ffff077224 */ /* 0x000fe400078e000f */
[----:B------:R-:W-:Y:S02]  /*c020*/  IMAD.MOV.U32 R9, RZ, RZ, R14 ;  /* 0x000000ffff097224 */ /* 0x000fe400078e000e */
[----:B------:R-:W-:-:S07]  /*c030*/  IMAD.MOV.U32 R25, RZ, RZ, RZ ;  /* 0x000000ffff197224 */ /* 0x000fce00078e00ff */
.L_x_291:
[----:B------:R-:W0:Y:S01]  /*c040*/  S2R R21, SR_CgaCtaId ;  /* 0x0000000000157919 */ /* 0x000e220000008800 */
[----:B------:R-:W-:Y:S02]  /*c050*/  MOV R8, 0x400 ;  /* 0x0000040000087802 */ /* 0x000fe40000000f00 */
[----:B------:R-:W-:-:S13]  /*c060*/  LOP3.LUT P1, RZ, R0, 0x7f, RZ, 0xc0, !PT ;  /* 0x0000007f00ff7812 */ /* 0x000fda000782c0ff */
[----:B------:R-:W1:Y:S01]  /*c070*/  @!P1 LDC R18, c[0x0][0x640] ;  /* 0x00019000ff129b82 */ /* 0x000e620000000800 */
[----:B0-----:R-:W-:Y:S02]  /*c080*/  LEA R22, R21, R8, 0x18 ;  /* 0x0000000815167211 */ /* 0x001fe400078ec0ff */
[----:B------:R-:W-:-:S03]  /*c090*/  SHF.L.U32 R8, R7, 0x1f, RZ ;  /* 0x0000001f07087819 */ /* 0x000fc600000006ff */
[----:B------:R-:W-:-:S04]  /*c0a0*/  IMAD R21, R9, 0x8, R22 ;  /* 0x0000000809157824 */ /* 0x000fc800078e0216 */
[----:B------:R-:W0:Y:S02]  /*c0b0*/  SYNCS.PHASECHK.TRANS64.TRYWAIT P0, [R21+URZ+0x10], R8 ;  /* 0x00001008150075a7 */ /* 0x000e24000800017f */
[----:B01----:R-:W-:Y:S05]  /*c0c0*/  @!P0 BRA `(.L_x_289) ;  /* 0x0000000c00608947 */ /* 0x003fea0003800000 */
.L_x_306:
[----:B0-----:R-:W-:Y:S01]  /*c0d0*/  PRMT R8, R17, 0x9910, RZ ;  /* 0x0000991011087816 */ /* 0x001fe200000000ff */
[----:B------:R0:W-:Y:S03]  /*c0e0*/  @!P1 SYNCS.ARRIVE.TRANS64 RZ, [R21+URZ], R18 ;  /* 0x0000001215ff99a7 */ /* 0x0001e6000800003f */
[----:B------:R-:W-:-:S13]  /*c0f0*/  ISETP.NE.AND P0, PT, R8, 0x2, PT ;  /* 0x000000020800780c */ /* 0x000fda0003f05270 */
[----:B0-----:R-:W-:Y:S05]  /*c100*/  @P0 BRA `(.L_x_290) ;  /* 0x0000000000040947 */ /* 0x001fea0003800000 */
[----:B------:R-:W-:Y:S01]  /*c110*/  BPT.TRAP 0x1 ;  /* 0x000000040000795c */ /* 0x000fe20000300000 */
.L_x_290:
[C---:B------:R-:W-:Y:S01]  /*c120*/  IMAD R8, R9.reuse, 0x8000, R10 ;  /* 0x0000800009087824 */ /* 0x040fe200078e020a */
[----:B------:R-:W-:Y:S01]  /*c130*/  R2UR UR10, R24 ;  /* 0x00000000180a72ca */ /* 0x000fe200000e0000 */
[--C-:B------:R-:W-:Y:S01]  /*c140*/  IMAD R18, R9, 0x4000, R22.reuse ;  /* 0x0000400009127824 */ /* 0x100fe200078e0216 */
[----:B------:R-:W-:Y:S01]  /*c150*/  R2UR UR33, R21 ;  /* 0x00000000152172ca */ /* 0x000fe200000e0000 */
[--C-:B------:R-:W-:Y:S01]  /*c160*/  IMAD R8, R8, 0x2, R22.reuse ;  /* 0x0000000208087824 */ /* 0x100fe200078e0216 */
[----:B------:R-:W-:Y:S01]  /*c170*/  R2UR UR36, R16 ;  /* 0x00000000102472ca */ /* 0x000fe200000e0000 */
[----:B------:R-:W-:Y:S01]  /*c180*/  IMAD R22, R9, 0x800, R22 ;  /* 0x0000080009167824 */ /* 0x000fe200078e0216 */
[----:B------:R-:W-:Y:S01]  /*c190*/  R2UR UR32, R18 ;  /* 0x00000000122072ca */ /* 0x000fe200000e0000 */
[----:B------:R-:W-:Y:S01]  /*c1a0*/  VIADD R6, R6, 0xffffffff ;  /* 0xffffffff06067836 */ /* 0x000fe20000000000 */
[----:B------:R-:W-:Y:S01]  /*c1b0*/  R2UR UR8, R8 ;  /* 0x00000000080872ca */ /* 0x000fe200000e0000 */
[----:B------:R-:W-:Y:S01]  /*c1c0*/  UIADD3 UR14, UP0, UR42, 0xf0, URZ ;  /* 0x000000f02a0e7890 */ /* 0x000fe2000ff1e03f */
[----:B------:R-:W-:Y:S01]  /*c1d0*/  R2UR UR24, R22 ;  /* 0x00000000161872ca */ /* 0x000fe200000e0000 */
[----:B------:R-:W-:Y:S01]  /*c1e0*/  UIADD3 UR22, UP1, UR42, 0x1f0, URZ ;  /* 0x000001f02a167890 */ /* 0x000fe2000ff3e03f */
[----:B------:R-:W-:Y:S01]  /*c1f0*/  R2UR UR34, R23 ;  /* 0x00000000172272ca */ /* 0x000fe200000e0000 */
[----:B------:R-:W-:Y:S01]  /*c200*/  UIADD3 UR30, UP2, UR42, 0x2f0, URZ ;  /* 0x000002f02a1e7890 */ /* 0x000fe2000ff5e03f */
[----:B------:R-:W-:Y:S01]  /*c210*/  R2UR UR35, R20 ;  /* 0x00000000142372ca */ /* 0x000fe200000e0000 */
[----:B------:R-:W-:Y:S01]  /*c220*/  UIADD3.X UR15, URZ, UR43, URZ, UP0, !UPT ;  /* 0x0000002b3f0f7290 */ /* 0x000fe200087fe43f */
[----:B------:R-:W-:Y:S01]  /*c230*/  R2UR UR26, R26 ;  /* 0x000000001a1a72ca */ /* 0x000fe200000e0000 */
[----:B------:R-:W-:Y:S01]  /*c240*/  UIADD3.X UR23, URZ, UR43, URZ, UP1, !UPT ;  /* 0x0000002b3f177290 */ /* 0x000fe20008ffe43f */
[----:B------:R-:W-:Y:S01]  /*c250*/  R2UR UR27, R25 ;  /* 0x00000000191b72ca */ /* 0x000fe200000e0000 */
[----:B------:R-:W-:Y:S01]  /*c260*/  UIADD3 UR32, UR32, 0x100, URZ ;  /* 0x0000010020207890 */ /* 0x000fe2000fffe03f */
[----:B------:R-:W-:Y:S01]  /*c270*/  R2UR UR19, R19 ;  /* 0x00000000131372ca */ /* 0x000fe200000e0000 */
[----:B------:R-:W-:Y:S01]  /*c280*/  UIADD3 UR18, UR10, -0x40, URZ ;  /* 0xffffffc00a127890 */ /* 0x000fe2000fffe03f */
[----:B------:R-:W-:Y:S01]  /*c290*/  ISETP.GT.AND P1, PT, R6, 0x1, PT ;  /* 0x000000010600780c */ /* 0x000fe20003f24270 */
[----:B------:R-:W-:Y:S01]  /*c2a0*/  UIADD3 UR24, UR24, 0x28100, URZ ;  /* 0x0002810018187890 */ /* 0x000fe2000fffe03f */
[----:B------:R-:W-:Y:S01]  /*c2b0*/  VIADD R9, R9, 0x1 ;  /* 0x0000000109097836 */ /* 0x000fe20000000000 */
[----:B------:R-:W-:Y:S01]  /*c2c0*/  UIADD3 UR16, UR8, 0x8100, URZ ;  /* 0x0000810008107890 */ /* 0x000fe2000fffe03f */
[----:B------:R-:W-:Y:S01]  /*c2d0*/  VIADD R25, R25, 0x1 ;  /* 0x0000000119197836 */ /* 0x000fe20000000000 */
[----:B------:R-:W-:Y:S01]  /*c2e0*/  UIADD3.X UR31, URZ, UR43, URZ, UP2, !UPT ;  /* 0x0000002b3f1f7290 */ /* 0x000fe200097fe43f */
[----:B------:R-:W-:Y:S01]  /*c2f0*/  VIADD R24, R24, 0x80 ;  /* 0x0000008018187836 */ /* 0x000fe20000000000 */
[----:B------:R-:W-:Y:S01]  /*c300*/  UIADD3 UR8, UR8, 0x10100, URZ ;  /* 0x0001010008087890 */ /* 0x000fe2000fffe03f */
[----:B------:R-:W-:Y:S01]  /*c310*/  ISETP.NE.AND P0, PT, R9, 0x2, PT ;  /* 0x000000020900780c */ /* 0x000fe20003f05270 */
[----:B------:R-:W-:Y:S01]  /*c320*/  UMOV UR38, 0x0 ;  /* 0x0000000000267882 */ /* 0x000fe20000000000 */
[----:B------:R-:W-:Y:S01]  /*c330*/  UMOV UR39, 0x10000000 ;  /* 0x1000000000277882 */ /* 0x000fe20000000000 */
[----:B------:R-:W-:Y:S01]  /*c340*/  UMOV UR25, UR33 ;  /* 0x0000002100197c82 */ /* 0x000fe20008000000 */
[----:B------:R-:W-:Y:S01]  /*c350*/  UMOV UR28, UR36 ;  /* 0x00000024001c7c82 */ /* 0x000fe20008000000 */
[----:B------:R-:W-:Y:S01]  /*c360*/  UMOV UR13, 0x30000 ;  /* 0x00030000000d7882 */ /* 0x000fe20000000000 */
[----:B------:R0:W-:Y:S01]  /*c370*/  UTMALDG.3D [UR32], [UR14], desc[UR38] ;  /* 0x000026200e0075b4 */ /* 0x0001e20008011000 */
[----:B------:R-:W-:Y:S01]  /*c380*/  UMOV UR17, UR33 ;  /* 0x0000002100117c82 */ /* 0x000fe20008000000 */
[----:B------:R-:W-:Y:S01]  /*c390*/  UMOV UR20, UR36 ;  /* 0x0000002400147c82 */ /* 0x000fe20008000000 */
[----:B------:R-:W-:Y:S01]  /*c3a0*/  UMOV UR9, UR33 ;  /* 0x0000002100097c82 */ /* 0x000fe20008000000 */
[----:B------:R-:W-:Y:S01]  /*c3b0*/  UMOV UR11, UR19 ;  /* 0x00000013000b7c82 */ /* 0x000fe20008000000 */
[----:B------:R-:W-:Y:S01]  /*c3c0*/  UMOV UR12, UR36 ;  /* 0x00000024000c7c82 */ /* 0x000fe20008000000 */
[----:B------:R-:W-:Y:S01]  /*c3d0*/  SEL R8, RZ, 0x1, P0 ;  /* 0x00000001ff087807 */ /* 0x000fe20000000000 */
[----:B------:R-:W-:Y:S01]  /*c3e0*/  VIADD R23, R23, 0x40 ;  /* 0x0000004017177836 */ /* 0x000fe20000000000 */
[----:B------:R0:W-:Y:S01]  /*c3f0*/  UTMALDG.3D [UR24], [UR22], desc[UR38] ;  /* 0x00002618160075b4 */ /* 0x0001e20008011000 */
[----:B------:R-:W-:-:S02]  /*c400*/  SEL R9, R9, RZ, P0 ;  /* 0x000000ff09097207 */ /* 0x000fc40000000000 */
[----:B------:R-:W-:Y:S01]  /*c410*/  LOP3.LUT R7, R7, R8, RZ, 0x3c, !PT ;  /* 0x0000000807077212 */ /* 0x000fe200078e3cff */
[----:B------:R0:W-:Y:S01]  /*c420*/  UTMALDG.3D.MULTICAST [UR16], [UR30], UR13, desc[UR38] ;  /* 0x000026101e0073b4 */ /* 0x0001e2000801180d */
[----:B------:R0:W-:Y:S02]  /*c430*/  UTMALDG.3D.MULTICAST [UR8], [UR30], UR13, desc[UR38] ;  /* 0x000026081e0073b4 */ /* 0x0001e4000801180d */
[----:B0-----:R-:W-:Y:S05]  /*c440*/  @P1 BRA `(.L_x_291) ;  /* 0xfffffff800fc1947 */ /* 0x001fea000383ffff */
.L_x_288:
[----:B------:R-:W-:Y:S05]  /*c450*/  BSYNC B1 ;  /* 0x0000000000017941 */ /* 0x000fea0003800000 */
.L_x_287:
[----:B------:R-:W-:Y:S01]  /*c460*/  LOP3.LUT P1, RZ, R12, 0xff, RZ, 0xc0, !PT ;  /* 0x000000ff0cff7812 */ /* 0x000fe2000782c0ff */
[----:B------:R-:W-:Y:S01]  /*c470*/  IMAD.IADD R14, R13, 0x1, R14 ;  /* 0x000000010d0e7824 */ /* 0x000fe200078e020e */
[----:B------:R-:W-:Y:S01]  /*c480*/  IADD3 R2, P2, R2, UR40, RZ ;  /* 0x0000002802027c10 */ /* 0x000fe2000ff5e0ff */
[----:B------:R-:W-:Y:S01]  /*c490*/  ULDC.64 UR8, c[0x0][0x750] ;  /* 0x0001d40000087ab9 */ /* 0x000fe20000000a00 */
[----:B------:R-:W-:Y:S01]  /*c4a0*/  BSSY B1, `(.L_x_292) ;  /* 0x000006b000017945 */ /* 0x000fe20003800000 */
[----:B------:R-:W-:Y:S01]  /*c4b0*/  IMAD.MOV.U32 R16, RZ, RZ, -0x1 ;  /* 0xffffffffff107424 */ /* 0x000fe200078e00ff */
[----:B------:R-:W-:Y:S02]  /*c4c0*/  SHF.R.U32.HI R6, RZ, 0x1, R14 ;  /* 0x00000001ff067819 */ /* 0x000fe4000001160e */
[----:B------:R-:W-:Y:S02]  /*c4d0*/  ISETP.GT.U32.AND P0, PT, R14, 0x1, PT ;  /* 0x000000010e00780c */ /* 0x000fe40003f04070 */
[----:B------:R-:W-:-:S02]  /*c4e0*/  LOP3.LUT R6, R6, 0x1, RZ, 0xc0, !PT ;  /* 0x0000000106067812 */ /* 0x000fc400078ec0ff */
[----:B------:R-:W-:Y:S01]  /*c4f0*/  ISETP.LT.U32.AND P0, PT, R13, 0x2, P0 ;  /* 0x000000020d00780c */ /* 0x000fe20000701070 */
[----:B------:R-:W0:Y:S01]  /*c500*/  @P1 S2R R8, SR_CgaCtaId ;  /* 0x0000000000081919 */ /* 0x000e220000008800 */
[----:B------:R-:W-:Y:S02]  /*c510*/  @P1 MOV R7, 0x400 ;  /* 0x0000040000071802 */ /* 0x000fe40000000f00 */
[----:B------:R-:W-:Y:S02]  /*c520*/  IADD3.X R3, R3, UR7, RZ, P2, !PT ;  /* 0x0000000703037c10 */ /* 0x000fe400097fe4ff */
[----:B------:R-:W-:Y:S02]  /*c530*/  ISETP.GE.U32.AND P2, PT, R2, UR8, PT ;  /* 0x0000000802007c0c */ /* 0x000fe4000bf46070 */
[----:B------:R-:W-:Y:S02]  /*c540*/  LOP3.LUT R14, R14, 0x1, RZ, 0xc0, !PT ;  /* 0x000000010e0e7812 */ /* 0x000fe400078ec0ff */
[----:B------:R-:W-:-:S02]  /*c550*/  PRMT R12, RZ, 0x7610, R12 ;  /* 0x00007610ff0c7816 */ /* 0x000fc4000000000c */
[----:B0-----:R-:W-:Y:S02]  /*c560*/  @P1 LEA R7, R8, R7, 0x18 ;  /* 0x0000000708071211 */ /* 0x001fe400078ec0ff */
[----:B------:R-:W-:Y:S02]  /*c570*/  PRMT R8, RZ, 0x7610, R8 ;  /* 0x00007610ff087816 */ /* 0x000fe40000000008 */
[----:B------:R0:W-:Y:S01]  /*c580*/  @P1 SYNCS.ARRIVE.TRANS64.A1T0 RZ, [R7+URZ+0x38], RZ ;  /* 0x000038ff07ff19a7 */ /* 0x0001e2000810003f */
[----:B------:R-:W-:Y:S02]  /*c590*/  ISETP.NE.U32.AND P1, PT, R6, 0x1, PT ;  /* 0x000000010600780c */ /* 0x000fe40003f25070 */
[----:B------:R-:W-:Y:S02]  /*c5a0*/  SEL R6, RZ, 0x1, !P0 ;  /* 0x00000001ff067807 */ /* 0x000fe40004000000 */
[----:B------:R-:W-:Y:S02]  /*c5b0*/  ISETP.GE.U32.AND.EX P0, PT, R3, UR9, PT, P2 ;  /* 0x0000000903007c0c */ /* 0x000fe4000bf06120 */
[----:B------:R-:W-:-:S04]  /*c5c0*/  ISETP.GT.U32.AND P1, PT, R13, 0x1, !P1 ;  /* 0x000000010d00780c */ /* 0x000fc80004f24070 */
[----:B0-----:R-:W-:-:S04]  /*c5d0*/  SEL R7, RZ, 0x1, !P1 ;  /* 0x00000001ff077807 */ /* 0x001fc80004800000 */
[----:B------:R-:W-:Y:S01]  /*c5e0*/  LOP3.LUT R15, R7, R15, R6, 0x96, !PT ;  /* 0x0000000f070f7212 */ /* 0x000fe200078e9606 */
[----:B------:R-:W-:Y:S02]  /*c5f0*/  IMAD.MOV.U32 R7, RZ, RZ, -0x1 ;  /* 0xffffffffff077424 */ /* 0x000fe400078e00ff */
[----:B------:R-:W-:Y:S01]  /*c600*/  IMAD.MOV.U32 R6, RZ, RZ, -0x1 ;  /* 0xffffffffff067424 */ /* 0x000fe200078e00ff */
[----:B------:R-:W-:Y:S06]  /*c610*/  @P0 BRA `(.L_x_293) ;  /* 0x00000004004c0947 */ /* 0x000fec0003800000 */
[----:B------:R-:W0:Y:S01]  /*c620*/  S2R R18, SR_CTAID.X ;  /* 0x0000000000127919 */ /* 0x000e220000002500 */
[----:B------:R-:W-:Y:S01]  /*c630*/  ULDC.64 UR8, c[0x0][0x728] ;  /* 0x0001ca0000087ab9 */ /* 0x000fe20000000a00 */
[----:B------:R-:W-:Y:S01]  /*c640*/  ULDC UR11, c[0x0][0x730] ;  /* 0x0001cc00000b7ab9 */ /* 0x000fe20000000800 */
[----:B------:R-:W-:Y:S01]  /*c650*/  ISETP.NE.U32.AND P0, PT, RZ, UR8, PT ;  /* 0x00000008ff007c0c */ /* 0x000fe2000bf05070 */
[----:B------:R-:W1:Y:S01]  /*c660*/  S2R R19, SR_CTAID.Y ;  /* 0x0000000000137919 */ /* 0x000e620000002600 */
[----:B------:R-:W-:Y:S01]  /*c670*/  ULDC UR12, c[0x0][0x150] ;  /* 0x00005400000c7ab9 */ /* 0x000fe20000000800 */
[----:B------:R-:W-:Y:S01]  /*c680*/  IMAD.MOV.U32 R6, RZ, RZ, R2 ;  /* 0x000000ffff067224 */ /* 0x000fe200078e0002 */
[----:B------:R-:W-:Y:S01]  /*c690*/  ISETP.NE.AND.EX P0, PT, RZ, UR9, PT, P0 ;  /* 0x00000009ff007c0c */ /* 0x000fe2000bf05300 */
[----:B------:R-:W-:Y:S01]  /*c6a0*/  IMAD.MOV.U32 R7, RZ, RZ, R3 ;  /* 0x000000ffff077224 */ /* 0x000fe200078e0003 */
[----:B0-----:R-:W-:-:S11]  /*c6b0*/  I2FP.F32.U32 R20, R18 ;  /* 0x0000001200147245 */ /* 0x001fd60000201000 */
[----:B------:R-:W-:Y:S05]  /*c6c0*/  @!P0 BRA `(.L_x_294) ;  /* 0x0000000000288947 */ /* 0x000fea0003800000 */
[----:B------:R-:W-:Y:S02]  /*c6d0*/  ULDC UR10, c[0x0][0x734] ;  /* 0x0001cd00000a7ab9 */ /* 0x000fe40000000800 */
[----:B------:R-:W-:-:S05]  /*c6e0*/  IADD3 R7, P0, R2, UR10, RZ ;  /* 0x0000000a02077c10 */ /* 0x000fca000ff1e0ff */
[----:B------:R-:W-:-:S04]  /*c6f0*/  IMAD.X R21, RZ, RZ, R3, P0 ;  /* 0x000000ffff157224 */ /* 0x000fc800000e0603 */
[----:B------:R-:W-:-:S04]  /*c700*/  IMAD.WIDE.U32 R8, R21, UR8, RZ ;  /* 0x0000000815087c25 */ /* 0x000fc8000f8e00ff */
[----:B------:R-:W-:-:S04]  /*c710*/  IMAD.WIDE.U32 R8, P0, R7, UR9, R8 ;  /* 0x0000000907087c25 */ /* 0x000fc8000f800008 */
[----:B------:R-:W-:-:S04]  /*c720*/  IMAD.WIDE.U32 R6, R7, UR8, RZ ;  /* 0x0000000807067c25 */ /* 0x000fc8000f8e00ff */
[----:B------:R-:W-:Y:S01]  /*c730*/  IMAD.MOV.U32 R6, RZ, RZ, R9 ;  /* 0x000000ffff067224 */ /* 0x000fe200078e0009 */
[----:B------:R-:W-:Y:S01]  /*c740*/  IADD3 RZ, P1, R7, R8, RZ ;  /* 0x0000000807ff7210 */ /* 0x000fe20007f3e0ff */
[----:B------:R-:W-:-:S04]  /*c750*/  IMAD.X R7, RZ, RZ, RZ, P0 ;  /* 0x000000ffff077224 */ /* 0x000fc800000e06ff */
[----:B------:R-:W-:-:S08]  /*c760*/  IMAD.WIDE.U32.X R6, R21, UR9, R6, P1 ;  /* 0x0000000915067c25 */ /* 0x000fd000088e0406 */
.L_x_294:
[--C-:B------:R-:W-:Y:S01]  /*c770*/  SHF.R.U64 R16, R6, UR11, R7.reuse ;  /* 0x0000000b06107c19 */ /* 0x100fe20008001207 */
[----:B------:R-:W-:Y:S01]  /*c780*/  FMUL R20, R20, UR12 ;  /* 0x0000000c14147c20 */ /* 0x000fe20008400000 */
[----:B------:R-:W0:Y:S01]  /*c790*/  LDC R21, c[0x0][0x144] ;  /* 0x00005100ff157b82 */ /* 0x000e220000000800 */
[----:B-1----:R-:W-:Y:S01]  /*c7a0*/  I2FP.F32.U32 R8, R19 ;  /* 0x0000001300087245 */ /* 0x002fe20000201000 */
[----:B------:R-:W-:Y:S01]  /*c7b0*/  ULDC UR10, c[0x0][0x154] ;  /* 0x00005500000a7ab9 */ /* 0x000fe20000000800 */
[----:B------:R-:W-:Y:S01]  /*c7c0*/  SHF.R.U32.HI R6, RZ, UR11, R7 ;  /* 0x0000000bff067c19 */ /* 0x000fe20008011607 */
[----:B------:R-:W-:Y:S01]  /*c7d0*/  ULDC.64 UR8, c[0x0][0x720] ;  /* 0x0001c80000087ab9 */ /* 0x000fe20000000a00 */
[----:B------:R-:W-:Y:S01]  /*c7e0*/  IADD3 R7, P0, RZ, -R16, RZ ;  /* 0x80000010ff077210 */ /* 0x000fe20007f1e0ff */
[----:B------:R-:W1:Y:S01]  /*c7f0*/  F2I.U32.TRUNC.NTZ R20, R20 ;  /* 0x0000001400147305 */ /* 0x000e62000020f000 */
[----:B------:R-:W-:Y:S01]  /*c800*/  FMUL R8, R8, UR10 ;  /* 0x0000000a08087c20 */ /* 0x000fe20008400000 */
[----:B------:R-:W2:Y:S01]  /*c810*/  LDC R22, c[0x0][0x148] ;  /* 0x00005200ff167b82 */ /* 0x000ea20000000800 */
[----:B------:R-:W-:Y:S01]  /*c820*/  ULDC.64 UR10, c[0x0][0x740] ;  /* 0x0001d000000a7ab9 */ /* 0x000fe20000000a00 */
[----:B------:R-:W-:Y:S01]  /*c830*/  IMAD.X R6, RZ, RZ, ~R6, P0 ;  /* 0x000000ffff067224 */ /* 0x000fe200000e0e06 */
[----:B------:R-:W-:-:S03]  /*c840*/  ISETP.NE.U32.AND P0, PT, RZ, UR10, PT ;  /* 0x0000000aff007c0c */ /* 0x000fc6000bf05070 */
[----:B------:R-:W-:Y:S01]  /*c850*/  IMAD R6, R6, UR8, RZ ;  /* 0x0000000806067c24 */ /* 0x000fe2000f8e02ff */
[----:B------:R-:W3:Y:S01]  /*c860*/  F2I.U32.TRUNC.NTZ R8, R8 ;  /* 0x0000000800087305 */ /* 0x000ee2000020f000 */
[----:B------:R-:W-:Y:S02]  /*c870*/  ISETP.NE.AND.EX P0, PT, RZ, UR11, PT, P0 ;  /* 0x0000000bff007c0c */ /* 0x000fe4000bf05300 */
[C---:B------:R-:W-:Y:S02]  /*c880*/  IMAD R9, R7.reuse, UR9, R6 ;  /* 0x0000000907097c24 */ /* 0x040fe4000f8e0206 */
[----:B------:R-:W-:Y:S01]  /*c890*/  IMAD.WIDE.U32 R6, R7, UR8, R2 ;  /* 0x0000000807067c25 */ /* 0x000fe2000f8e0002 */
[----:B------:R-:W-:-:S03]  /*c8a0*/  ULDC UR8, c[0x0][0x718] ;  /* 0x0001c60000087ab9 */ /* 0x000fc60000000800 */
[----:B-1----:R-:W-:Y:S02]  /*c8b0*/  IMAD.MOV R20, RZ, RZ, -R20 ;  /* 0x000000ffff147224 */ /* 0x002fe400078e0a14 */
[----:B------:R-:W-:Y:S02]  /*c8c0*/  IMAD.IADD R7, R7, 0x1, R9 ;  /* 0x0000000107077824 */ /* 0x000fe400078e0209 */
[----:B0-----:R-:W-:-:S03]  /*c8d0*/  IMAD R18, R21, R20, R18 ;  /* 0x0000001415127224 */ /* 0x001fc600078e0212 */
[--C-:B------:R-:W-:Y:S01]  /*c8e0*/  SHF.R.U64 R20, R6, UR8, R7.reuse ;  /* 0x0000000806147c19 */ /* 0x100fe20008001207 */
[----:B---3--:R-:W-:Y:S01]  /*c8f0*/  IMAD.MOV R6, RZ, RZ, -R8 ;  /* 0x000000ffff067224 */ /* 0x008fe200078e0a08 */
[----:B------:R-:W-:Y:S01]  /*c900*/  SHF.R.U32.HI R7, RZ, UR8, R7 ;  /* 0x00000008ff077c19 */ /* 0x000fe20008011607 */
[----:B------:R-:W-:Y:S02]  /*c910*/  ULDC UR8, c[0x0][0x708] ;  /* 0x0001c20000087ab9 */ /* 0x000fe40000000800 */
[----:B--2---:R-:W-:Y:S01]  /*c920*/  @P3 IMAD R18, R22, R6, R19 ;  /* 0x0000000616123224 */ /* 0x004fe200078e0213 */
[--C-:B------:R-:W-:Y:S02]  /*c930*/  SHF.R.U64 R22, R20, UR8, R7.reuse ;  /* 0x0000000814167c19 */ /* 0x100fe40008001207 */
[----:B------:R-:W-:Y:S01]  /*c940*/  SHF.R.U32.HI R7, RZ, UR8, R7 ;  /* 0x00000008ff077c19 */ /* 0x000fe20008011607 */
[----:B------:R-:W-:-:S03]  /*c950*/  ULDC UR8, c[0x0][0x758] ;  /* 0x0001d60000087ab9 */ /* 0x000fc60000000800 */
[--C-:B------:R-:W-:Y:S02]  /*c960*/  SHF.R.U64 R19, R22, UR8, R7.reuse ;  /* 0x0000000816137c19 */ /* 0x100fe40008001207 */
[----:B------:R-:W-:-:S03]  /*c970*/  SHF.R.U32.HI R21, RZ, UR8, R7 ;  /* 0x00000008ff157c19 */ /* 0x000fc60008011607 */
[----:B------:R-:W-:Y:S02]  /*c980*/  IMAD.MOV.U32 R8, RZ, RZ, R19 ;  /* 0x000000ffff087224 */ /* 0x000fe400078e0013 */
[----:B------:R-:W-:Y:S01]  /*c990*/  IMAD.MOV.U32 R7, RZ, RZ, R21 ;  /* 0x000000ffff077224 */ /* 0x000fe200078e0015 */
[----:B------:R-:W-:Y:S06]  /*c9a0*/  @!P0 BRA `(.L_x_295) ;  /* 0x00000000002c8947 */ /* 0x000fec0003800000 */
        /* <DEDUP_REMOVED lines=9> */
[----:B------:R-:W-:-:S04]  /*ca40*/  IMAD.WIDE.U32.X R6, R21, UR11, R6, P1 ;  /* 0x0000000b15067c25 */ /* 0x000fc800088e0406 */
[----:B------:R-:W-:-:S07]  /*ca50*/  IMAD.MOV.U32 R8, RZ, RZ, R6 ;  /* 0x000000ffff087224 */ /* 0x000fce00078e0006 */
.L_x_295:
[----:B------:R-:W-:Y:S01]  /*ca60*/  ULDC UR8, c[0x0][0x748] ;  /* 0x0001d20000087ab9 */ /* 0x000fe20000000800 */
[----:B------:R-:W-:Y:S01]  /*ca70*/  LOP3.LUT R6, R22, UR6, RZ, 0xc0, !PT ;  /* 0x0000000616067c12 */ /* 0x000fe2000f8ec0ff */
[----:B------:R-:W-:Y:S01]  /*ca80*/  ULDC UR9, c[0x0][0x710] ;  /* 0x0001c40000097ab9 */ /* 0x000fe20000000800 */
[----:B------:R-:W-:Y:S01]  /*ca90*/  SHF.R.U64 R7, R8, UR8, R7 ;  /* 0x0000000808077c19 */ /* 0x000fe20008001207 */
[----:B------:R-:W-:Y:S01]  /*caa0*/  ULDC UR8, c[0x0][0x738] ;  /* 0x0001ce0000087ab9 */ /* 0x000fe20000000800 */
[----:B------:R-:W-:-:S03]  /*cab0*/  LOP3.LUT R20, R20, UR4, RZ, 0xc0, !PT ;  /* 0x0000000414147c12 */ /* 0x000fc6000f8ec0ff */
[----:B------:R-:W-:Y:S02]  /*cac0*/  IMAD.MOV R8, RZ, RZ, -R7 ;  /* 0x000000ffff087224 */ /* 0x000fe400078e0a07 */
[----:B------:R-:W-:Y:S02]  /*cad0*/  IMAD R7, R7, UR5, R6 ;  /* 0x0000000507077c24 */ /* 0x000fe4000f8e0206 */
[----:B------:R-:W-:Y:S01]  /*cae0*/  IMAD R19, R8, UR8, R19 ;  /* 0x0000000808137c24 */ /* 0x000fe2000f8e0213 */
[----:B------:R-:W-:Y:S01]  /*caf0*/  ULDC UR8, c[0x0][0x700] ;  /* 0x0001c00000087ab9 */ /* 0x000fe20000000800 */
[----:B------:R-:W-:Y:S02]  /*cb00*/  IMAD R18, R7, UR9, R18 ;  /* 0x0000000907127c24 */ /* 0x000fe4000f8e0212 */
[----:B------:R-:W-:Y:S02]  /*cb10*/  IMAD R19, R19, UR8, R20 ;  /* 0x0000000813137c24 */ /* 0x000fe4000f8e0214 */
[----:B------:R-:W-:-:S03]  /*cb20*/  IMAD.MOV.U32 R8, RZ, RZ, 0x1 ;  /* 0x00000001ff087424 */ /* 0x000fc600078e00ff */
[----:B------:R-:W-:Y:S02]  /*cb30*/  SEL R6, R19, R18, !P3 ;  /* 0x0000001213067207 */ /* 0x000fe40005800000 */
[----:B------:R-:W-:-:S07]  /*cb40*/  SEL R7, R18, R19, !P3 ;  /* 0x0000001312077207 */ /* 0x000fce0005800000 */
.L_x_293:
[----:B------:R-:W-:Y:S05]  /*cb50*/  BSYNC B1 ;  /* 0x0000000000017941 */ /* 0x000fea0003800000 */
.L_x_292:
[----:B------:R-:W-:-:S13]  /*cb60*/  LOP3.LUT P0, RZ, R8, 0xff, RZ, 0xc0, !PT ;  /* 0x000000ff08ff7812 */ /* 0x000fda000780c0ff */
[----:B------:R-:W-:Y:S05]  /*cb70*/  @P0 BRA `(.L_x_296) ;  /* 0xfffffff000f00947 */ /* 0x000fea000383ffff */
[----:B------:R-:W-:Y:S05]  /*cb80*/  BSYNC B0 ;  /* 0x0000000000007941 */ /* 0x000fea0003800000 */
.L_x_285:
[----:B------:R-:W-:-:S03]  /*cb90*/  UMOV UR8, 0xffffffff ;  /* 0xffffffff00087882 */ /* 0x000fc60000000000 */
[----:B------:R-:W-:Y:S05]  /*cba0*/  BRA.DIV UR8, `(.L_x_297) ;  /* 0x0000000208bc7947 */ /* 0x000fea000b800000 */
[----:B------:R-:W-:-:S13]  /*cbb0*/  ELECT P0, URZ, PT ;  /* 0x00000000003f782f */ /* 0x000fda0003800000 */
.L_x_309:
[----:B------:R-:W-:Y:S04]  /*cbc0*/  BSSY B0, `(.L_x_298) ;  /* 0x0000019000007945 */ /* 0x000fe80003800000 */
[----:B------:R-:W-:Y:S05]  /*cbd0*/  @!P0 BRA `(.L_x_299) ;  /* 0x00000000005c8947 */ /* 0x000fea0003800000 */
[----:B------:R-:W-:-:S04]  /*cbe0*/  LOP3.LUT R4, R4, 0x2, RZ, 0xfc, !PT ;  /* 0x0000000204047812 */ /* 0x000fc800078efcff */
[----:B------:R-:W-:-:S13]  /*cbf0*/  ISETP.NE.AND P0, PT, R4, 0x3, PT ;  /* 0x000000030400780c */ /* 0x000fda0003f05270 */
[----:B------:R-:W-:Y:S05]  /*cc00*/  @!P0 BRA `(.L_x_300) ;  /* 0x0000000000048947 */ /* 0x000fea0003800000 */
[----:B------:R-:W-:Y:S01]  /*cc10*/  BPT.TRAP 0x1 ;  /* 0x000000040000795c */ /* 0x000fe20000300000 */
.L_x_300:
[----:B------:R-:W0:Y:S01]  /*cc20*/  S2R R3, SR_CgaCtaId ;  /* 0x0000000000037919 */ /* 0x000e220000008800 */
[----:B------:R-:W-:Y:S02]  /*cc30*/  MOV R0, 0x400 ;  /* 0x0000040000007802 */ /* 0x000fe40000000f00 */
[----:B------:R-:W-:Y:S02]  /*cc40*/  SHF.L.U32 R2, R15, 0x1f, RZ ;  /* 0x0000001f0f027819 */ /* 0x000fe400000006ff */
[----:B0-----:R-:W-:-:S05]  /*cc50*/  LEA R3, R3, R0, 0x18 ;  /* 0x0000000003037211 */ /* 0x001fca00078ec0ff */
[----:B------:R-:W-:-:S04]  /*cc60*/  VIADD R3, R3, 0x10 ;  /* 0x0000001003037836 */ /* 0x000fc80000000000 */
[C---:B------:R-:W-:Y:S02]  /*cc70*/  IMAD R5, R14.reuse, 0x8, R3 ;  /* 0x000000080e057824 */ /* 0x040fe400078e0203 */
[----:B------:R-:W-:Y:S02]  /*cc80*/  VIADD R14, R14, 0x1 ;  /* 0x000000010e0e7836 */ /* 0x000fe40000000000 */
[----:B------:R-:W0:Y:S03]  /*cc90*/  SYNCS.PHASECHK.TRANS64.TRYWAIT P0, [R5+URZ], R2 ;  /* 0x00000002050075a7 */ /* 0x000e26000800017f */
[----:B------:R-:W-:-:S04]  /*cca0*/  ISETP.NE.AND P1, PT, R14, 0x2, PT ;  /* 0x000000020e00780c */ /* 0x000fc80003f25270 */
[----:B------:R-:W-:Y:S02]  /*ccb0*/  SEL R0, RZ, 0x1, P1 ;  /* 0x00000001ff007807 */ /* 0x000fe40000800000 */
[----:B------:R-:W-:Y:S02]  /*ccc0*/  SEL R14, R14, RZ, P1 ;  /* 0x000000ff0e0e7207 */ /* 0x000fe40000800000 */
[----:B------:R-:W-:Y:S01]  /*ccd0*/  LOP3.LUT R0, R15, R0, RZ, 0x3c, !PT ;  /* 0x000000000f007212 */ /* 0x000fe200078e3cff */
[----:B0-----:R-:W-:Y:S06]  /*cce0*/  @!P0 BRA `(.L_x_301) ;  /* 0x00000000008c8947 */ /* 0x001fec0003800000 */
.L_x_310:
[----:B------:R-:W-:Y:S01]  /*ccf0*/  IMAD R3, R14, 0x8, R3 ;  /* 0x000000080e037824 */ /* 0x000fe200078e0203 */
[----:B------:R-:W-:-:S07]  /*cd00*/  SHF.L.U32 R0, R0, 0x1f, RZ ;  /* 0x0000001f00007819 */ /* 0x000fce00000006ff */
.L_x_302:
[----:B-1----:R1:W2:Y:S02]  /*cd10*/  SYNCS.PHASECHK.TRANS64.TRYWAIT P0, [R3+URZ], R0 ;  /* 0x00000000030075a7 */ /* 0x0022a4000800017f */
[----:B--2---:R-:W-:Y:S05]  /*cd20*/  @!P0 NANOSLEEP.SYNCS 0x989680 ;  /* 0x009896800000895d */ /* 0x004fea0003900000 */
[----:B------:R-:W2:Y:S02]  /*cd30*/  @!P0 SYNCS.PHASECHK.TRANS64 P0, [R3+URZ], R0 ;  /* 0x00000000030085a7 */ /* 0x000ea4000800007f */
[----:B--2---:R-:W-:Y:S05]  /*cd40*/  @!P0 BRA `(.L_x_302) ;  /* 0xfffffffc00f08947 */ /* 0x004fea000383ffff */
.L_x_299:
[----:B------:R-:W-:Y:S05]  /*cd50*/  BSYNC B0 ;  /* 0x0000000000007941 */ /* 0x000fea0003800000 */
.L_x_298:
[----:B------:R-:W-:Y:S05]  /*cd60*/  EXIT ;  /* 0x000000000000794d */ /* 0x000fea0003800000 */
.L_x_21:
[----:B-1----:R-:W-:-:S04]  /*cd70*/  IMAD.U32 R17, RZ, RZ, UR8 ;  /* 0x00000008ff117e24 */ /* 0x002fc8000f8e00ff */
[----:B------:R1:W4:Y:S03]  /*cd80*/  SYNCS.PHASECHK.TRANS64.TRYWAIT P0, [R17+URZ], R18 ;  /* 0x00000012110075a7 */ /* 0x000326000800017f */
[----:B----4-:R-:W-:Y:S05]  /*cd90*/  @!P0 NANOSLEEP.SYNCS 0x989680 ;  /* 0x009896800000895d */ /* 0x010fea0003900000 */
[----:B------:R-:W4:Y:S02]  /*cda0*/  @!P0 SYNCS.PHASECHK.TRANS64 P0, [R17+URZ], R18 ;  /* 0x00000012110085a7 */ /* 0x000f24000800007f */
[----:B----4-:R-:W-:Y:S05]  /*cdb0*/  @!P0 BRA `(.L_x_21) ;  /* 0xfffffffc00ec8947 */ /* 0x010fea000383ffff */
[----:B------:R-:W-:Y:S05]  /*cdc0*/  BRA `(.L_x_20) ;  /* 0xffffff4800ac7947 */ /* 0x000fea000383ffff */
.L_x_286:
[----:B------:R-:W-:Y:S01]  /*cdd0*/  BSSY B1, `(.L_x_303) ;  /* 0x0000006000017945 */ /* 0x000fe20003800000 */
[----:B------:R-:W-:-:S07]  /*cde0*/  IMAD.MOV.U32 R8, RZ, RZ, -0x1 ;  /* 0xffffffffff087424 */ /* 0x000fce00078e00ff */
[----:B------:R-:W-:Y:S05]  /*cdf0*/  WARPSYNC.COLLECTIVE R8, `(.L_x_304) ;  /* 0x00000000080c7348 */ /* 0x000fea0003c00000 */
[----:B------:R-:W-:Y:S02]  /*ce00*/  ELECT P0, UR62, PT ;  /* 0x00000000003e782f */ /* 0x000fe40003800000 */
[----:B------:R-:W-:Y:S01]  /*ce10*/  MOV R8, UR62 ;  /* 0x0000003e00087c02 */ /* 0x000fe20008000f00 */
[----:B------:R-:W-:Y:S10]  /*ce20*/  ENDCOLLECTIVE ;  /* 0x000000000000791b */ /* 0x000ff40003800000 */
.L_x_304:
[----:B------:R-:W-:Y:S05]  /*ce30*/  BSYNC B1 ;  /* 0x0000000000017941 */ /* 0x000fea0003800000 */
.L_x_303:
[----:B------:R-:W-:Y:S05]  /*ce40*/  BRA `(.L_x_305) ;  /* 0xfffffff000487947 */ /* 0x000fea000383ffff */
.L_x_289:
[----:B0-----:R0:W1:Y:S02]  /*ce50*/  SYNCS.PHASECHK.TRANS64.TRYWAIT P0, [R21+URZ+0x10], R8 ;  /* 0x00001008150075a7 */ /* 0x001064000800017f */
[----:B-1----:R-:W-:Y:S05]  /*ce60*/  @!P0 NANOSLEEP.SYNCS 0x989680 ;  /* 0x009896800000895d */ /* 0x002fea0003900000 */
[----:B------:R-:W1:Y:S02]  /*ce70*/  @!P0 SYNCS.PHASECHK.TRANS64 P0, [R21+URZ+0x10], R8 ;  /* 0x00001008150085a7 */ /* 0x000e64000800007f */
[----:B-1----:R-:W-:Y:S05]  /*ce80*/  @!P0 BRA `(.L_x_289) ;  /* 0xfffffffc00f08947 */ /* 0x002fea000383ffff */
[----:B------:R-:W-:Y:S05]  /*ce90*/  BRA `(.L_x_306) ;  /* 0xfffffff0008c7947 */ /* 0x000fea000383ffff */
.L_x_297:
[----:B------:R-:W-:Y:S01]  /*cea0*/  BSSY B0, `(.L_x_307) ;  /* 0x0000006000007945 */ /* 0x000fe20003800000 */
[----:B------:R-:W-:-:S07]  /*ceb0*/  IMAD.MOV.U32 R8, RZ, RZ, -0x1 ;  /* 0xffffffffff087424 */ /* 0x000fce00078e00ff */
[----:B------:R-:W-:Y:S05]  /*cec0*/  WARPSYNC.COLLECTIVE R8, `(.L_x_308) ;  /* 0x00000000080c7348 */ /* 0x000fea0003c00000 */
[----:B------:R-:W-:Y:S02]  /*ced0*/  ELECT P0, UR62, PT ;  /* 0x00000000003e782f */ /* 0x000fe40003800000 */
[----:B------:R-:W-:Y:S01]  /*cee0*/  MOV R8, UR62 ;  /* 0x0000003e00087c02 */ /* 0x000fe20008000f00 */
[----:B------:R-:W-:Y:S10]  /*cef0*/  ENDCOLLECTIVE ;  /* 0x000000000000791b */ /* 0x000ff40003800000 */
.L_x_308:
[----:B------:R-:W-:Y:S05]  /*cf00*/  BSYNC B0 ;  /* 0x0000000000007941 */ /* 0x000fea0003800000 */
.L_x_307:
[----:B------:R-:W-:Y:S05]  /*cf10*/  BRA `(.L_x_309) ;  /* 0xfffffffc00287947 */ /* 0x000fea000383ffff */
.L_x_301:
[----:B0-----:R0:W1:Y:S02]  /*cf20*/  SYNCS.PHASECHK.TRANS64.TRYWAIT P0, [R5+URZ], R2 ;  /* 0x00000002050075a7 */ /* 0x001064000800017f */
[----:B-1----:R-:W-:Y:S05]  /*cf30*/  @!P0 NANOSLEEP.SYNCS 0x989680 ;  /* 0x009896800000895d */ /* 0x002fea0003900000 */
[----:B------:R-:W1:Y:S02]  /*cf40*/  @!P0 SYNCS.PHASECHK.TRANS64 P0, [R5+URZ], R2 ;  /* 0x00000002050085a7 */ /* 0x000e64000800007f */
[----:B-1----:R-:W-:Y:S05]  /*cf50*/  @!P0 BRA `(.L_x_301) ;  /* 0xfffffffc00f08947 */ /* 0x002fea000383ffff */
[----:B------:R-:W-:Y:S05]  /*cf60*/  BRA `(.L_x_310) ;  /* 0xfffffffc00607947 */ /* 0x000fea000383ffff */
.L_x_311:
[----:B------:R-:W-:-:S00]  /*cf70*/  BRA `(.L_x_311) ;  /* 0xfffffffc00fc7947 */ /* 0x000fc0000383ffff */
[----:B------:R-:W-:-:S00]  /*cf80*/  NOP ;  /* 0x0000000000007918 */ /* 0x000fc00000000000 */
[----:B------:R-:W-:-:S00]  /*cf90*/  NOP ;  /* 0x0000000000007918 */ /* 0x000fc00000000000 */
[----:B------:R-:W-:-:S00]  /*cfa0*/  NOP ;  /* 0x0000000000007918 */ /* 0x000fc00000000000 */
[----:B------:R-:W-:-:S00]  /*cfb0*/  NOP ;  /* 0x0000000000007918 */ /* 0x000fc00000000000 */
[----:B------:R-:W-:-:S00]  /*cfc0*/  NOP ;  /* 0x0000000000007918 */ /* 0x000fc00000000000 */
[----:B------:R-:W-:-:S00]  /*cfd0*/  NOP ;  /* 0x0000000000007918 */ /* 0x000fc00000000000 */
[----:B------:R-:W-:-:S00]  /*cfe0*/  NOP ;  /* 0x0000000000007918 */ /* 0x000fc00000000000 */
[----:B------:R-:W-:-:S00]  /*cff0*/  NOP ;  /* 0x0000000000007918 */ /* 0x000fc00000000000 */
.L_x_312:


//--------------------- .nv.shared._ZN7cutlass13device_kernelINS_4gemm6kernel13GemmUniversalIN4cute5tupleIJiiiiEEENS1_10collective13CollectiveMmaINS1_40MainloopSm90TmaGmmaWarpSpecializedSparseILi2ENS5_IJNS4_1CILi2EEENSA_ILi1EEESC_EEENS1_35KernelTmaWarpSpecializedCooperativeEEENS5_IJNSA_ILi128EEENSA_ILi256EEESG_EEENS_10bfloat16_tENS5_IJNS4_6LayoutINS5_IJiNS5_IJSB_iEEEiEEENS5_IJlNS5_IJSC_SB_EEElEEEEENSK_INS5_IJNS5_IJNS5_IJNSA_ILi8EEESB_NSA_ILi4EEEEEEiEEENS5_IJNS5_IJNSA_ILi16EEESB_SR_EEEiEEEiEEENS5_IJNS5_IJNS5_IJSG_SU_NSA_ILi2048EEEEEENSA_ILi8192EEEEEENS5_IJNS5_IJSC_NSA_ILi1024EEENSA_ILi32EEEEEElEEElEEEEEEEESJ_NS5_IJlSC_lEEENS4_8TiledMMAINS4_8MMA_AtomIJNS4_4SM904GMMA6SPARSE29GMMA_64x256x32_F32BF16BF16_SSILNS1D_5MajorE0ELS1G_0ELNS1D_7ScaleInE1ELS1H_1ELNS1D_9SparseSelE0EEEEEENSK_ISD_NS5_IJSC_NSA_ILi0EEES1L_EEEEENS5_IJNS4_10UnderscoreES1O_S1O_EEEEENS4_13SM90_TMA_LOADENS4_14ComposedLayoutINS4_7SwizzleILi3ELi4ELi3EEENS4_25smem_sparse_ptr_flag_bitsILi2ELi16EEENSK_INS5_IJNS5_IJSC_SQ_EEENS5_IJSB_NSA_ILi64EEEEEEEEENS5_IJNS5_IJS1L_SG_EEESN_EEEEEEEvNS4_8identityENS4_23SM90_TMA_LOAD_MULTICASTENS1S_IS1U_NS4_18smem_ptr_flag_bitsILi16EEENSK_INS5_IJSQ_S1Y_EEENS5_IJS1Y_SC_EEEEEEEvS25_EENS_8epilogue10collective6detail29Sm90TmaWarpSpecializedAdapterINS2F_15DefaultEpilogueIfNS5_IJSC_llEEES2J_NS2E_6thread17LinearCombinationIfLi1EffLNS2K_9ScaleType4KindE0ELNS_15FloatRoundStyleE2EfEENS1_15EpilogueDefaultEEEEEvvEEEEvNT_6ParamsE --------------------------
	.section	.nv.shared._ZN7cutlass13device_kernelINS_4gemm6kernel13GemmUniversalIN4cute5tupleIJiiiiEEENS1_10collective13CollectiveMmaINS1_40MainloopSm90TmaGmmaWarpSpecializedSparseILi2ENS5_IJNS4_1CILi2EEENSA_ILi1EEESC_EEENS1_35KernelTmaWarpSpecializedCooperativeEEENS5_IJNSA_ILi128EEENSA_ILi256EEESG_EEENS_10bfloat16_tENS5_IJNS4_6LayoutINS5_IJiNS5_IJSB_iEEEiEEENS5_IJlNS5_IJSC_SB_EEElEEEEENSK_INS5_IJNS5_IJNS5_IJNSA_ILi8EEESB_NSA_ILi4EEEEEEiEEENS5_IJNS5_IJNSA_ILi16EEESB_SR_EEEiEEEiEEENS5_IJNS5_IJNS5_IJSG_SU_NSA_ILi2048EEEEEENSA_ILi8192EEEEEENS5_IJNS5_IJSC_NSA_ILi1024EEENSA_ILi32EEEEEElEEElEEEEEEEESJ_NS5_IJlSC_lEEENS4_8TiledMMAINS4_8MMA_AtomIJNS4_4SM904GMMA6SPARSE29GMMA_64x256x32_F32BF16BF16_SSILNS1D_5MajorE0ELS1G_0ELNS1D_7ScaleInE1ELS1H_1ELNS1D_9SparseSelE0EEEEEENSK_ISD_NS5_IJSC_NSA_ILi0EEES1L_EEEEENS5_IJNS4_10UnderscoreES1O_S1O_EEEEENS4_13SM90_TMA_LOADENS4_14ComposedLayoutINS4_7SwizzleILi3ELi4ELi3EEENS4_25smem_sparse_ptr_flag_bitsILi2ELi16EEENSK_INS5_IJNS5_IJSC_SQ_EEENS5_IJSB_NSA_ILi64EEEEEEEEENS5_IJNS5_IJS1L_SG_EEESN_EEEEEEEvNS4_8identityENS4_23SM90_TMA_LOAD_MULTICASTENS1S_IS1U_NS4_18smem_ptr_flag_bitsILi16EEENSK_INS5_IJSQ_S1Y_EEENS5_IJS1Y_SC_EEEEEEEvS25_EENS_8epilogue10collective6detail29Sm90TmaWarpSpecializedAdapterINS2F_15DefaultEpilogueIfNS5_IJSC_llEEES2J_NS2E_6thread17LinearCombinationIfLi1EffLNS2K_9ScaleType4KindE0ELNS_15FloatRoundStyleE2EfEENS1_15EpilogueDefaultEEEEEvvEEEEvNT_6ParamsE,"aw",@nobits
	.sectionflags	@""
	.align	16
	.zero		1024


//--------------------- .nv.shared.reserved.0     --------------------------
	.section	.nv.shared.reserved.0,"aw",@nobits
	.weak		__nv_reservedSMEM_offset_0_alias
	.size		__nv_reservedSMEM_offset_0_alias, 0, 0
	.other		__nv_reservedSMEM_offset_0_alias,@"STO_CUDA_RESERVED_SHARED STV_DEFAULT"
__nv_reservedSMEM_offset_0_alias:
	.zero		0


//--------------------- .nv.global                --------------------------
	.section	.nv.global,"aw",@nobits
.nv.global:
	.type		_ZN39_INTERNAL_5572f20e_4_k_cu_3a88f6ca_26714cute1_E,@object
	.size		_ZN39_INTERNAL_5572f20e_4_k_cu_3a88f6ca_26714cute1_E,(_ZN39_INTERNAL_5572f20e_4_k_cu_3a88f6ca_26714cuda3std3__45__cpo6cbeginE - _ZN39_INTERNAL_5572f20e_4_k_cu_3a88f6ca_26714cute1_E)
_ZN39_INTERNAL_5572f20e_4_k_cu_3a88f6ca_26714cute1_E:
	.zero		1
	.type		_ZN39_INTERNAL_5572f20e_4_k_cu_3a88f6ca_26714cuda3std3__45__cpo6cbeginE,@object
	.size		_ZN39_INTERNAL_5572f20e_4_k_cu_3a88f6ca_26714cuda3std3__45__cpo6cbeginE,(_ZN39_INTERNAL_5572f20e_4_k_cu_3a88f6ca_26714cuda3std3__48in_placeE - _ZN39_INTERNAL_5572f20e_4_k_cu_3a88f6ca_26714cuda3std3__45__cpo6cbeginE)
_ZN39_INTERNAL_5572f20e_4_k_cu_3a88f6ca_26714cuda3std3__45__cpo6cbeginE:
	.zero		1
	.type		_ZN39_INTERNAL_5572f20e_4_k_cu_3a88f6ca_26714cuda3std3__48in_placeE,@object
	.size		_ZN39_INTERNAL_5572f20e_4_k_cu_3a88f6ca_26714cuda3std3__48in_placeE,(_ZN39_INTERNAL_5572f20e_4_k_cu_3a88f6ca_26714cuda3std6ranges3__45__cpo9iter_moveE - _ZN39_INTERNAL_5572f20e_4_k_cu_3a88f6ca_26714cuda3std3__48in_placeE)
_ZN39_INTERNAL_5572f20e_4_k_cu_3a88f6ca_26714cuda3std3__48in_placeE:
	.zero		1
	.type		_ZN39_INTERNAL_5572f20e_4_k_cu_3a88f6ca_26714cuda3std6ranges3__45__cpo9iter_moveE,@object
	.size		_ZN39_INTERNAL_5572f20e_4_k_cu_3a88f6ca_26714cuda3std6ranges3__45__cpo9iter_moveE,(_ZN39_INTERNAL_5572f20e_4_k_cu_3a88f6ca_26714cuda3std3__45__cpo5beginE - _ZN39_INTERNAL_5572f20e_4_k_cu_3a88f6ca_26714cuda3std6ranges3__45__cpo9iter_moveE)
_ZN39_INTERNAL_5572f20e_4_k_cu_3a88f6ca_26714cuda3std6ranges3__45__cpo9iter_moveE:
	.zero		1
	.type		_ZN39_INTERNAL_5572f20e_4_k_cu_3a88f6ca_26714cuda3std3__45__cpo5beginE,@object
	.size		_ZN39_INTERNAL_5572f20e_4_k_cu_3a88f6ca_26714cuda3std3__45__cpo5beginE,(_ZN39_INTERNAL_5572f20e_4_k_cu_3a88f6ca_26714cuda3std3__441_GLOBAL__N__5572f20e_4_k_cu_3a88f6ca_26716ignoreE - _ZN39_INTERNAL_5572f20e_4_k_cu_3a88f6ca_26714cuda3std3__45__cpo5beginE)
_ZN39_INTERNAL_5572f20e_4_k_cu_3a88f6ca_26714cuda3std3__45__cpo5beginE:
	.zero		1
	.type		_ZN39_INTERNAL_5572f20e_4_k_cu_3a88f6ca_26714cuda3std3__441_GLOBAL__N__5572f20e_4_k_cu_3a88f6ca_26716ignoreE,@object
	.size		_ZN39_INTERNAL_5572f20e_4_k_cu_3a88f6ca_26714cuda3std3__441_GLOBAL__N__5572f20e_4_k_cu_3a88f6ca_26716ignoreE,(_ZN39_INTERNAL_5572f20e_4_k_cu_3a88f6ca_26714cute7productE - _ZN39_INTERNAL_5572f20e_4_k_cu_3a88f6ca_26714cuda3std3__441_GLOBAL__N__5572f20e_4_k_cu_3a88f6ca_26716ignoreE)
_ZN39_INTERNAL_5572f20e_4_k_cu_3a88f6ca_26714cuda3std3__441_GLOBAL__N__5572f20e_4_k_cu_3a88f6ca_26716ignoreE:
	.zero		1
	.type		_ZN39_INTERNAL_5572f20e_4_k_cu_3a88f6ca_26714cute7productE,@object
	.size		_ZN39_INTERNAL_5572f20e_4_k_cu_3a88f6ca_26714cute7productE,(_ZN39_INTERNAL_5572f20e_4_k_cu_3a88f6ca_26714cuda3std3__45__cpo3endE - _ZN39_INTERNAL_5572f20e_4_k_cu_3a88f6ca_26714cute7productE)
_ZN39_INTERNAL_5572f20e_4_k_cu_3a88f6ca_26714cute7productE:
	.zero		1
	.type		_ZN39_INTERNAL_5572f20e_4_k_cu_3a88f6ca_26714cuda3std3__45__cpo3endE,@object
	.size		_ZN39_INTERNAL_5572f20e_4_k_cu_3a88f6ca_26714cuda3std3__45__cpo3endE,(_ZN39_INTERNAL_5572f20e_4_k_cu_3a88f6ca_26714cuda3std3__419piecewise_constructE - _ZN39_INTERNAL_5572f20e_4_k_cu_3a88f6ca_26714cuda3std3__45__cpo3endE)
_ZN39_INTERNAL_5572f20e_4_k_cu_3a88f6ca_26714cuda3std3__45__cpo3endE:
	.zero		1
	.type		_ZN39_INTERNAL_5572f20e_4_k_cu_3a88f6ca_26714cuda3std3__419piecewise_constructE,@object
	.size		_ZN39_INTERNAL_5572f20e_4_k_cu_3a88f6ca_26714cuda3std3__419piecewise_constructE,(_ZN39_INTERNAL_5572f20e_4_k_cu_3a88f6ca_26714cuda3std3__45__cpo4cendE - _ZN39_INTERNAL_5572f20e_4_k_cu_3a88f6ca_26714cuda3std3__419piecewise_constructE)
_ZN39_INTERNAL_5572f20e_4_k_cu_3a88f6ca_26714cuda3std3__419piecewise_constructE:
	.zero		1
	.type		_ZN39_INTERNAL_5572f20e_4_k_cu_3a88f6ca_26714cuda3std3__45__cpo4cendE,@object
	.size		_ZN39_INTERNAL_5572f20e_4_k_cu_3a88f6ca_26714cuda3std3__45__cpo4cendE,(_ZN39_INTERNAL_5572f20e_4_k_cu_3a88f6ca_26714cuda3std6ranges3__45__cpo4swapE - _ZN39_INTERNAL_5572f20e_4_k_cu_3a88f6ca_26714cuda3std3__45__cpo4cendE)
_ZN39_INTERNAL_5572f20e_4_k_cu_3a88f6ca_26714cuda3std3__45__cpo4cendE:
	.zero		1
	.type		_ZN39_INTERNAL_5572f20e_4_k_cu_3a88f6ca_26714cuda3std6ranges3__45__cpo4swapE,@object
	.size		_ZN39_INTERNAL_5572f20e_4_k_cu_3a88f6ca_26714cuda3std6ranges3__45__cpo4swapE,(.L_7 - _ZN39_INTERNAL_5572f20e_4_k_cu_3a88f6ca_26714cuda3std6ranges3__45__cpo4swapE)
_ZN39_INTERNAL_5572f20e_4_k_cu_3a88f6ca_26714cuda3std6ranges3__45__cpo4swapE:
	.zero		1
.L_7:


//--------------------- .nv.constant0._ZN7cutlass13device_kernelINS_4gemm6kernel13GemmUniversalIN4cute5tupleIJiiiiEEENS1_10collective13CollectiveMmaINS1_40MainloopSm90TmaGmmaWarpSpecializedSparseILi2ENS5_IJNS4_1CILi2EEENSA_ILi1EEESC_EEENS1_35KernelTmaWarpSpecializedCooperativeEEENS5_IJNSA_ILi128EEENSA_ILi256EEESG_EEENS_10bfloat16_tENS5_IJNS4_6LayoutINS5_IJiNS5_IJSB_iEEEiEEENS5_IJlNS5_IJSC_SB_EEElEEEEENSK_INS5_IJNS5_IJNS5_IJNSA_ILi8EEESB_NSA_ILi4EEEEEEiEEENS5_IJNS5_IJNSA_ILi16EEESB_SR_EEEiEEEiEEENS5_IJNS5_IJNS5_IJSG_SU_NSA_ILi2048EEEEEENSA_ILi8192EEEEEENS5_IJNS5_IJSC_NSA_ILi1024EEENSA_ILi32EEEEEElEEElEEEEEEEESJ_NS5_IJlSC_lEEENS4_8TiledMMAINS4_8MMA_AtomIJNS4_4SM904GMMA6SPARSE29GMMA_64x256x32_F32BF16BF16_SSILNS1D_5MajorE0ELS1G_0ELNS1D_7ScaleInE1ELS1H_1ELNS1D_9SparseSelE0EEEEEENSK_ISD_NS5_IJSC_NSA_ILi0EEES1L_EEEEENS5_IJNS4_10UnderscoreES1O_S1O_EEEEENS4_13SM90_TMA_LOADENS4_14ComposedLayoutINS4_7SwizzleILi3ELi4ELi3EEENS4_25smem_sparse_ptr_flag_bitsILi2ELi16EEENSK_INS5_IJNS5_IJSC_SQ_EEENS5_IJSB_NSA_ILi64EEEEEEEEENS5_IJNS5_IJS1L_SG_EEESN_EEEEEEEvNS4_8identityENS4_23SM90_TMA_LOAD_MULTICASTENS1S_IS1U_NS4_18smem_ptr_flag_bitsILi16EEENSK_INS5_IJSQ_S1Y_EEENS5_IJS1Y_SC_EEEEEEEvS25_EENS_8epilogue10collective6detail29Sm90TmaWarpSpecializedAdapterINS2F_15DefaultEpilogueIfNS5_IJSC_llEEES2J_NS2E_6thread17LinearCombinationIfLi1EffLNS2K_9ScaleType4KindE0ELNS_15FloatRoundStyleE2EfEENS1_15EpilogueDefaultEEEEEvvEEEEvNT_6ParamsE --------------------------
	.section	.nv.constant0._ZN7cutlass13device_kernelINS_4gemm6kernel13GemmUniversalIN4cute5tupleIJiiiiEEENS1_10collective13CollectiveMmaINS1_40MainloopSm90TmaGmmaWarpSpecializedSparseILi2ENS5_IJNS4_1CILi2EEENSA_ILi1EEESC_EEENS1_35KernelTmaWarpSpecializedCooperativeEEENS5_IJNSA_ILi128EEENSA_ILi256EEESG_EEENS_10bfloat16_tENS5_IJNS4_6LayoutINS5_IJiNS5_IJSB_iEEEiEEENS5_IJlNS5_IJSC_SB_EEElEEEEENSK_INS5_IJNS5_IJNS5_IJNSA_ILi8EEESB_NSA_ILi4EEEEEEiEEENS5_IJNS5_IJNSA_ILi16EEESB_SR_EEEiEEEiEEENS5_IJNS5_IJNS5_IJSG_SU_NSA_ILi2048EEEEEENSA_ILi8192EEEEEENS5_IJNS5_IJSC_NSA_ILi1024EEENSA_ILi32EEEEEElEEElEEEEEEEESJ_NS5_IJlSC_lEEENS4_8TiledMMAINS4_8MMA_AtomIJNS4_4SM904GMMA6SPARSE29GMMA_64x256x32_F32BF16BF16_SSILNS1D_5MajorE0ELS1G_0ELNS1D_7ScaleInE1ELS1H_1ELNS1D_9SparseSelE0EEEEEENSK_ISD_NS5_IJSC_NSA_ILi0EEES1L_EEEEENS5_IJNS4_10UnderscoreES1O_S1O_EEEEENS4_13SM90_TMA_LOADENS4_14ComposedLayoutINS4_7SwizzleILi3ELi4ELi3EEENS4_25smem_sparse_ptr_flag_bitsILi2ELi16EEENSK_INS5_IJNS5_IJSC_SQ_EEENS5_IJSB_NSA_ILi64EEEEEEEEENS5_IJNS5_IJS1L_SG_EEESN_EEEEEEEvNS4_8identityENS4_23SM90_TMA_LOAD_MULTICASTENS1S_IS1U_NS4_18smem_ptr_flag_bitsILi16EEENSK_INS5_IJSQ_S1Y_EEENS5_IJS1Y_SC_EEEEEEEvS25_EENS_8epilogue10collective6detail29Sm90TmaWarpSpecializedAdapterINS2F_15DefaultEpilogueIfNS5_IJSC_llEEES2J_NS2E_6thread17LinearCombinationIfLi1EffLNS2K_9ScaleType4KindE0ELNS_15FloatRoundStyleE2EfEENS1_15EpilogueDefaultEEEEEvvEEEEvNT_6ParamsE,"a",@progbits
	.sectionflags	@""
	.align	4
.nv.constant0._ZN7cutlass13device_kernelINS_4gemm6kernel13GemmUniversalIN4cute5tupleIJiiiiEEENS1_10collective13CollectiveMmaINS1_40MainloopSm90TmaGmmaWarpSpecializedSparseILi2ENS5_IJNS4_1CILi2EEENSA_ILi1EEESC_EEENS1_35KernelTmaWarpSpecializedCooperativeEEENS5_IJNSA_ILi128EEENSA_ILi256EEESG_EEENS_10bfloat16_tENS5_IJNS4_6LayoutINS5_IJiNS5_IJSB_iEEEiEEENS5_IJlNS5_IJSC_SB_EEElEEEEENSK_INS5_IJNS5_IJNS5_IJNSA_ILi8EEESB_NSA_ILi4EEEEEEiEEENS5_IJNS5_IJNSA_ILi16EEESB_SR_EEEiEEEiEEENS5_IJNS5_IJNS5_IJSG_SU_NSA_ILi2048EEEEEENSA_ILi8192EEEEEENS5_IJNS5_IJSC_NSA_ILi1024EEENSA_ILi32EEEEEElEEElEEEEEEEESJ_NS5_IJlSC_lEEENS4_8TiledMMAINS4_8MMA_AtomIJNS4_4SM904GMMA6SPARSE29GMMA_64x256x32_F32BF16BF16_SSILNS1D_5MajorE0ELS1G_0ELNS1D_7ScaleInE1ELS1H_1ELNS1D_9SparseSelE0EEEEEENSK_ISD_NS5_IJSC_NSA_ILi0EEES1L_EEEEENS5_IJNS4_10UnderscoreES1O_S1O_EEEEENS4_13SM90_TMA_LOADENS4_14ComposedLayoutINS4_7SwizzleILi3ELi4ELi3EEENS4_25smem_sparse_ptr_flag_bitsILi2ELi16EEENSK_INS5_IJNS5_IJSC_SQ_EEENS5_IJSB_NSA_ILi64EEEEEEEEENS5_IJNS5_IJS1L_SG_EEESN_EEEEEEEvNS4_8identityENS4_23SM90_TMA_LOAD_MULTICASTENS1S_IS1U_NS4_18smem_ptr_flag_bitsILi16EEENSK_INS5_IJSQ_S1Y_EEENS5_IJS1Y_SC_EEEEEEEvS25_EENS_8epilogue10collective6detail29Sm90TmaWarpSpecializedAdapterINS2F_15DefaultEpilogueIfNS5_IJSC_llEEES2J_NS2E_6thread17LinearCombinationIfLi1EffLNS2K_9ScaleType4KindE0ELNS_15FloatRoundStyleE2EfEENS1_15EpilogueDefaultEEEEEvvEEEEvNT_6ParamsE:
	.zero		1920


//--------------------- SYMBOLS --------------------------

	.type		.nv.reservedSmem.offset0,@object
	.size		.nv.reservedSmem.offset0,0x4
